//
// Generated by NVIDIA NVVM Compiler
//
// Compiler Build ID: CL-36424714
// Cuda compilation tools, release 13.0, V13.0.88
// Based on NVVM 20.0.0
//

.version 9.0
.target sm_100
.address_size 64

	// .globl	_Z21sb_kernel_litmus_testPiS_S_S_S_iib

.visible .entry _Z21sb_kernel_litmus_testPiS_S_S_S_iib(
	.param .u64 .ptr .align 1 _Z21sb_kernel_litmus_testPiS_S_S_S_iib_param_0,
	.param .u64 .ptr .align 1 _Z21sb_kernel_litmus_testPiS_S_S_S_iib_param_1,
	.param .u64 .ptr .align 1 _Z21sb_kernel_litmus_testPiS_S_S_S_iib_param_2,
	.param .u64 .ptr .align 1 _Z21sb_kernel_litmus_testPiS_S_S_S_iib_param_3,
	.param .u64 .ptr .align 1 _Z21sb_kernel_litmus_testPiS_S_S_S_iib_param_4,
	.param .u32 _Z21sb_kernel_litmus_testPiS_S_S_S_iib_param_5,
	.param .u32 _Z21sb_kernel_litmus_testPiS_S_S_S_iib_param_6,
	.param .u8 _Z21sb_kernel_litmus_testPiS_S_S_S_iib_param_7
)
{
	.reg .pred 	%p<51>;
	.reg .b16 	%rs<2>;
	.reg .b32 	%r<82>;
	.reg .b64 	%rd<51>;

	ld.param.u64 	%rd6, [_Z21sb_kernel_litmus_testPiS_S_S_S_iib_param_0];
	ld.param.u64 	%rd7, [_Z21sb_kernel_litmus_testPiS_S_S_S_iib_param_1];
	ld.param.u64 	%rd8, [_Z21sb_kernel_litmus_testPiS_S_S_S_iib_param_2];
	ld.param.u64 	%rd9, [_Z21sb_kernel_litmus_testPiS_S_S_S_iib_param_3];
	ld.param.u64 	%rd10, [_Z21sb_kernel_litmus_testPiS_S_S_S_iib_param_4];
	ld.param.u32 	%r27, [_Z21sb_kernel_litmus_testPiS_S_S_S_iib_param_5];
	ld.param.u32 	%r28, [_Z21sb_kernel_litmus_testPiS_S_S_S_iib_param_6];
	ld.param.s8 	%rs1, [_Z21sb_kernel_litmus_testPiS_S_S_S_iib_param_7];
	cvta.to.global.u64 	%rd1, %rd10;
	cvta.to.global.u64 	%rd2, %rd7;
	cvta.to.global.u64 	%rd3, %rd6;
	mov.u32 	%r1, %tid.x;
	mov.u32 	%r2, %ctaid.x;
	setp.eq.s16 	%p7, %rs1, 0;
	@%p7 bra 	$L__BB0_2;
	or.b32  	%r29, %r1, %r2;
	setp.eq.s32 	%p49, %r29, 0;
	setp.eq.s32 	%p8, %r1, 0;
	setp.eq.s32 	%p9, %r2, 1;
	and.pred  	%p50, %p8, %p9;
	bra.uni 	$L__BB0_4;
$L__BB0_2:
	setp.ne.s32 	%p11, %r2, 0;
	mov.pred 	%p49, 0;
	mov.pred 	%p50, %p49;
	@%p11 bra 	$L__BB0_4;
	setp.eq.s32 	%p49, %r1, 0;
	setp.eq.s32 	%p50, %r1, 32;
$L__BB0_4:
	or.pred  	%p12, %p49, %p50;
	not.pred 	%p13, %p12;
	setp.lt.s32 	%p14, %r27, 1;
	or.pred  	%p15, %p13, %p14;
	@%p15 bra 	$L__BB0_64;
	cvta.to.global.u64 	%rd4, %rd8;
	cvta.to.global.u64 	%rd5, %rd9;
	mov.b32 	%r79, 0;
	not.pred 	%p20, %p49;
	not.pred 	%p33, %p50;
$L__BB0_6:
	setp.eq.s16 	%p16, %rs1, 0;
	@%p16 bra 	$L__BB0_11;
	@%p20 bra 	$L__BB0_9;
	mov.b32 	%r31, 0;
	st.global.u32 	[%rd3], %r31;
	st.global.u32 	[%rd2], %r31;
	membar.gl;
$L__BB0_9:
	shl.b32 	%r32, %r79, 1;
	add.s32 	%r4, %r32, 2;
	atom.global.add.u32 	%r33, [%rd1], 1;
$L__BB0_10:
	ld.volatile.global.u32 	%r34, [%rd1];
	setp.lt.s32 	%p18, %r34, %r4;
	@%p18 bra 	$L__BB0_10;
	bra.uni 	$L__BB0_14;
$L__BB0_11:
	setp.ne.s32 	%p19, %r1, 0;
	bar.sync 	0;
	@%p19 bra 	$L__BB0_13;
	mov.b32 	%r35, 0;
	st.global.u32 	[%rd3], %r35;
	st.global.u32 	[%rd2], %r35;
$L__BB0_13:
	bar.sync 	0;
	membar.cta;
$L__BB0_14:
	@%p20 bra 	$L__BB0_37;
	mov.b32 	%r80, -1;
	setp.gt.s32 	%p21, %r28, 3;
	@%p21 bra 	$L__BB0_23;
	setp.gt.s32 	%p28, %r28, 1;
	@%p28 bra 	$L__BB0_20;
	setp.eq.s32 	%p31, %r28, 0;
	@%p31 bra 	$L__BB0_31;
	setp.eq.s32 	%p32, %r28, 1;
	@%p32 bra 	$L__BB0_19;
	bra.uni 	$L__BB0_36;
$L__BB0_19:
	mov.b32 	%r52, 1;
	// begin inline asm
	st.global.relaxed.cta.u32 [%rd6], %r52;
	// end inline asm
	// begin inline asm
	ld.global.relaxed.cta.u32 %r80, [%rd7];
	// end inline asm
	bra.uni 	$L__BB0_36;
$L__BB0_20:
	setp.eq.s32 	%p29, %r28, 2;
	@%p29 bra 	$L__BB0_32;
	setp.eq.s32 	%p30, %r28, 3;
	@%p30 bra 	$L__BB0_22;
	bra.uni 	$L__BB0_36;
$L__BB0_22:
	mov.b32 	%r48, 1;
	// begin inline asm
	st.global.relaxed.sys.u32 [%rd6], %r48;
	// end inline asm
	// begin inline asm
	ld.global.relaxed.sys.u32 %r80, [%rd7];
	// end inline asm
	bra.uni 	$L__BB0_36;
$L__BB0_23:
	setp.gt.s32 	%p22, %r28, 5;
	@%p22 bra 	$L__BB0_27;
	setp.eq.s32 	%p26, %r28, 4;
	@%p26 bra 	$L__BB0_33;
	setp.eq.s32 	%p27, %r28, 5;
	@%p27 bra 	$L__BB0_26;
	bra.uni 	$L__BB0_36;
$L__BB0_26:
	mov.b32 	%r44, 1;
	// begin inline asm
	st.global.relaxed.sys.u32 [%rd6], %r44;
	// end inline asm
	// begin inline asm
	fence.sc.sys;
	// end inline asm
	// begin inline asm
	ld.global.relaxed.sys.u32 %r80, [%rd7];
	// end inline asm
	bra.uni 	$L__BB0_36;
$L__BB0_27:
	setp.eq.s32 	%p23, %r28, 6;
	@%p23 bra 	$L__BB0_34;
	setp.eq.s32 	%p24, %r28, 7;
	@%p24 bra 	$L__BB0_35;
	setp.eq.s32 	%p25, %r28, 8;
	@%p25 bra 	$L__BB0_30;
	bra.uni 	$L__BB0_36;
$L__BB0_30:
	mov.b32 	%r38, 1;
	// begin inline asm
	atom.global.relaxed.gpu.exch.b32 %r37, [%rd6], %r38;
	// end inline asm
	// begin inline asm
	ld.global.relaxed.gpu.u32 %r80, [%rd7];
	// end inline asm
	bra.uni 	$L__BB0_36;
$L__BB0_31:
	mov.b32 	%r54, 1;
	// begin inline asm
	st.global.u32 [%rd6], %r54;
	// end inline asm
	// begin inline asm
	ld.global.u32 %r80, [%rd7];
	// end inline asm
	bra.uni 	$L__BB0_36;
$L__BB0_32:
	mov.b32 	%r50, 1;
	// begin inline asm
	st.global.relaxed.gpu.u32 [%rd6], %r50;
	// end inline asm
	// begin inline asm
	ld.global.relaxed.gpu.u32 %r80, [%rd7];
	// end inline asm
	bra.uni 	$L__BB0_36;
$L__BB0_33:
	mov.b32 	%r46, 1;
	// begin inline asm
	st.global.relaxed.gpu.u32 [%rd6], %r46;
	// end inline asm
	// begin inline asm
	fence.sc.gpu;
	// end inline asm
	// begin inline asm
	ld.global.relaxed.gpu.u32 %r80, [%rd7];
	// end inline asm
	bra.uni 	$L__BB0_36;
$L__BB0_34:
	mov.b32 	%r42, 1;
	// begin inline asm
	st.global.release.gpu.u32 [%rd6], %r42;
	// end inline asm
	// begin inline asm
	ld.global.acquire.gpu.u32 %r80, [%rd7];
	// end inline asm
	bra.uni 	$L__BB0_36;
$L__BB0_35:
	mov.b32 	%r40, 1;
	// begin inline asm
	st.global.release.sys.u32 [%rd6], %r40;
	// end inline asm
	// begin inline asm
	ld.global.acquire.sys.u32 %r80, [%rd7];
	// end inline asm
$L__BB0_36:
	mul.wide.u32 	%rd29, %r79, 4;
	add.s64 	%rd30, %rd4, %rd29;
	st.global.u32 	[%rd30], %r80;
$L__BB0_37:
	@%p33 bra 	$L__BB0_60;
	mov.b32 	%r81, -1;
	setp.gt.s32 	%p34, %r28, 3;
	@%p34 bra 	$L__BB0_46;
	setp.gt.s32 	%p41, %r28, 1;
	@%p41 bra 	$L__BB0_43;
	setp.eq.s32 	%p44, %r28, 0;
	@%p44 bra 	$L__BB0_54;
	setp.eq.s32 	%p45, %r28, 1;
	@%p45 bra 	$L__BB0_42;
	bra.uni 	$L__BB0_59;
$L__BB0_42:
	mov.b32 	%r72, 1;
	// begin inline asm
	st.global.relaxed.cta.u32 [%rd7], %r72;
	// end inline asm
	// begin inline asm
	ld.global.relaxed.cta.u32 %r81, [%rd6];
	// end inline asm
	bra.uni 	$L__BB0_59;
$L__BB0_43:
	setp.eq.s32 	%p42, %r28, 2;
	@%p42 bra 	$L__BB0_55;
	setp.eq.s32 	%p43, %r28, 3;
	@%p43 bra 	$L__BB0_45;
	bra.uni 	$L__BB0_59;
$L__BB0_45:
	mov.b32 	%r68, 1;
	// begin inline asm
	st.global.relaxed.sys.u32 [%rd7], %r68;
	// end inline asm
	// begin inline asm
	ld.global.relaxed.sys.u32 %r81, [%rd6];
	// end inline asm
	bra.uni 	$L__BB0_59;
$L__BB0_46:
	setp.gt.s32 	%p35, %r28, 5;
	@%p35 bra 	$L__BB0_50;
	setp.eq.s32 	%p39, %r28, 4;
	@%p39 bra 	$L__BB0_56;
	setp.eq.s32 	%p40, %r28, 5;
	@%p40 bra 	$L__BB0_49;
	bra.uni 	$L__BB0_59;
$L__BB0_49:
	mov.b32 	%r64, 1;
	// begin inline asm
	st.global.relaxed.sys.u32 [%rd7], %r64;
	// end inline asm
	// begin inline asm
	fence.sc.sys;
	// end inline asm
	// begin inline asm
	ld.global.relaxed.sys.u32 %r81, [%rd6];
	// end inline asm
	bra.uni 	$L__BB0_59;
$L__BB0_50:
	setp.eq.s32 	%p36, %r28, 6;
	@%p36 bra 	$L__BB0_57;
	setp.eq.s32 	%p37, %r28, 7;
	@%p37 bra 	$L__BB0_58;
	setp.eq.s32 	%p38, %r28, 8;
	@%p38 bra 	$L__BB0_53;
	bra.uni 	$L__BB0_59;
$L__BB0_53:
	mov.b32 	%r58, 1;
	// begin inline asm
	atom.global.relaxed.gpu.exch.b32 %r57, [%rd7], %r58;
	// end inline asm
	// begin inline asm
	ld.global.relaxed.gpu.u32 %r81, [%rd6];
	// end inline asm
	bra.uni 	$L__BB0_59;
$L__BB0_54:
	mov.b32 	%r74, 1;
	// begin inline asm
	st.global.u32 [%rd7], %r74;
	// end inline asm
	// begin inline asm
	ld.global.u32 %r81, [%rd6];
	// end inline asm
	bra.uni 	$L__BB0_59;
$L__BB0_55:
	mov.b32 	%r70, 1;
	// begin inline asm
	st.global.relaxed.gpu.u32 [%rd7], %r70;
	// end inline asm
	// begin inline asm
	ld.global.relaxed.gpu.u32 %r81, [%rd6];
	// end inline asm
	bra.uni 	$L__BB0_59;
$L__BB0_56:
	mov.b32 	%r66, 1;
	// begin inline asm
	st.global.relaxed.gpu.u32 [%rd7], %r66;
	// end inline asm
	// begin inline asm
	fence.sc.gpu;
	// end inline asm
	// begin inline asm
	ld.global.relaxed.gpu.u32 %r81, [%rd6];
	// end inline asm
	bra.uni 	$L__BB0_59;
$L__BB0_57:
	mov.b32 	%r62, 1;
	// begin inline asm
	st.global.release.gpu.u32 [%rd7], %r62;
	// end inline asm
	// begin inline asm
	ld.global.acquire.gpu.u32 %r81, [%rd6];
	// end inline asm
	bra.uni 	$L__BB0_59;
$L__BB0_58:
	mov.b32 	%r60, 1;
	// begin inline asm
	st.global.release.sys.u32 [%rd7], %r60;
	// end inline asm
	// begin inline asm
	ld.global.acquire.sys.u32 %r81, [%rd6];
	// end inline asm
$L__BB0_59:
	mul.wide.u32 	%rd49, %r79, 4;
	add.s64 	%rd50, %rd5, %rd49;
	st.global.u32 	[%rd50], %r81;
$L__BB0_60:
	setp.eq.s16 	%p46, %rs1, 0;
	@%p46 bra 	$L__BB0_63;
	shl.b32 	%r76, %r79, 1;
	add.s32 	%r25, %r76, 3;
	atom.global.add.u32 	%r77, [%rd1], 1;
$L__BB0_62:
	ld.volatile.global.u32 	%r78, [%rd1];
	setp.lt.s32 	%p47, %r78, %r25;
	@%p47 bra 	$L__BB0_62;
$L__BB0_63:
	add.s32 	%r79, %r79, 1;
	setp.ne.s32 	%p48, %r79, %r27;
	@%p48 bra 	$L__BB0_6;
$L__BB0_64:
	ret;

}
	// .globl	_Z21mp_kernel_litmus_testPiS_S_S_S_iib
.visible .entry _Z21mp_kernel_litmus_testPiS_S_S_S_iib(
	.param .u64 .ptr .align 1 _Z21mp_kernel_litmus_testPiS_S_S_S_iib_param_0,
	.param .u64 .ptr .align 1 _Z21mp_kernel_litmus_testPiS_S_S_S_iib_param_1,
	.param .u64 .ptr .align 1 _Z21mp_kernel_litmus_testPiS_S_S_S_iib_param_2,
	.param .u64 .ptr .align 1 _Z21mp_kernel_litmus_testPiS_S_S_S_iib_param_3,
	.param .u64 .ptr .align 1 _Z21mp_kernel_litmus_testPiS_S_S_S_iib_param_4,
	.param .u32 _Z21mp_kernel_litmus_testPiS_S_S_S_iib_param_5,
	.param .u32 _Z21mp_kernel_litmus_testPiS_S_S_S_iib_param_6,
	.param .u8 _Z21mp_kernel_litmus_testPiS_S_S_S_iib_param_7
)
{
	.reg .pred 	%p<45>;
	.reg .b16 	%rs<2>;
	.reg .b32 	%r<67>;
	.reg .b64 	%rd<42>;

	ld.param.u64 	%rd6, [_Z21mp_kernel_litmus_testPiS_S_S_S_iib_param_0];
	ld.param.u64 	%rd7, [_Z21mp_kernel_litmus_testPiS_S_S_S_iib_param_1];
	ld.param.u64 	%rd8, [_Z21mp_kernel_litmus_testPiS_S_S_S_iib_param_2];
	ld.param.u64 	%rd9, [_Z21mp_kernel_litmus_testPiS_S_S_S_iib_param_3];
	ld.param.u64 	%rd10, [_Z21mp_kernel_litmus_testPiS_S_S_S_iib_param_4];
	ld.param.u32 	%r23, [_Z21mp_kernel_litmus_testPiS_S_S_S_iib_param_5];
	ld.param.u32 	%r24, [_Z21mp_kernel_litmus_testPiS_S_S_S_iib_param_6];
	ld.param.s8 	%rs1, [_Z21mp_kernel_litmus_testPiS_S_S_S_iib_param_7];
	cvta.to.global.u64 	%rd1, %rd10;
	cvta.to.global.u64 	%rd2, %rd7;
	cvta.to.global.u64 	%rd3, %rd6;
	mov.u32 	%r1, %tid.x;
	mov.u32 	%r2, %ctaid.x;
	setp.eq.s16 	%p7, %rs1, 0;
	@%p7 bra 	$L__BB1_2;
	or.b32  	%r25, %r1, %r2;
	setp.eq.s32 	%p43, %r25, 0;
	setp.eq.s32 	%p8, %r1, 0;
	setp.eq.s32 	%p9, %r2, 1;
	and.pred  	%p44, %p8, %p9;
	bra.uni 	$L__BB1_4;
$L__BB1_2:
	setp.ne.s32 	%p11, %r2, 0;
	mov.pred 	%p43, 0;
	mov.pred 	%p44, %p43;
	@%p11 bra 	$L__BB1_4;
	setp.eq.s32 	%p43, %r1, 0;
	setp.eq.s32 	%p44, %r1, 32;
$L__BB1_4:
	or.pred  	%p12, %p43, %p44;
	not.pred 	%p13, %p12;
	setp.lt.s32 	%p14, %r23, 1;
	or.pred  	%p15, %p13, %p14;
	@%p15 bra 	$L__BB1_53;
	cvta.to.global.u64 	%rd4, %rd8;
	cvta.to.global.u64 	%rd5, %rd9;
	mov.b32 	%r64, 0;
	not.pred 	%p20, %p43;
	not.pred 	%p30, %p44;
$L__BB1_6:
	setp.eq.s16 	%p16, %rs1, 0;
	@%p16 bra 	$L__BB1_11;
	@%p20 bra 	$L__BB1_9;
	mov.b32 	%r27, 0;
	st.global.u32 	[%rd3], %r27;
	st.global.u32 	[%rd2], %r27;
	membar.gl;
$L__BB1_9:
	shl.b32 	%r28, %r64, 1;
	add.s32 	%r4, %r28, 2;
	atom.global.add.u32 	%r29, [%rd1], 1;
$L__BB1_10:
	ld.volatile.global.u32 	%r30, [%rd1];
	setp.lt.s32 	%p18, %r30, %r4;
	@%p18 bra 	$L__BB1_10;
	bra.uni 	$L__BB1_14;
$L__BB1_11:
	setp.ne.s32 	%p19, %r1, 0;
	bar.sync 	0;
	@%p19 bra 	$L__BB1_13;
	mov.b32 	%r31, 0;
	st.global.u32 	[%rd3], %r31;
	st.global.u32 	[%rd2], %r31;
$L__BB1_13:
	bar.sync 	0;
	membar.cta;
$L__BB1_14:
	@%p20 bra 	$L__BB1_31;
	setp.gt.s32 	%p21, %r24, 2;
	@%p21 bra 	$L__BB1_20;
	setp.eq.s32 	%p27, %r24, 0;
	@%p27 bra 	$L__BB1_27;
	setp.eq.s32 	%p28, %r24, 1;
	@%p28 bra 	$L__BB1_28;
	setp.eq.s32 	%p29, %r24, 2;
	@%p29 bra 	$L__BB1_19;
	bra.uni 	$L__BB1_31;
$L__BB1_19:
	mov.b32 	%r41, 1;
	// begin inline asm
	st.global.relaxed.sys.u32 [%rd6], %r41;
	// end inline asm
	// begin inline asm
	st.global.relaxed.sys.u32 [%rd7], %r41;
	// end inline asm
	bra.uni 	$L__BB1_31;
$L__BB1_20:
	setp.gt.s32 	%p22, %r24, 4;
	@%p22 bra 	$L__BB1_24;
	setp.eq.s32 	%p25, %r24, 3;
	@%p25 bra 	$L__BB1_29;
	setp.eq.s32 	%p26, %r24, 4;
	@%p26 bra 	$L__BB1_23;
	bra.uni 	$L__BB1_31;
$L__BB1_23:
	mov.b32 	%r37, 1;
	// begin inline asm
	st.global.relaxed.sys.u32 [%rd6], %r37;
	// end inline asm
	// begin inline asm
	st.global.release.sys.u32 [%rd7], %r37;
	// end inline asm
	bra.uni 	$L__BB1_31;
$L__BB1_24:
	setp.eq.s32 	%p23, %r24, 5;
	@%p23 bra 	$L__BB1_30;
	setp.eq.s32 	%p24, %r24, 6;
	@%p24 bra 	$L__BB1_26;
	bra.uni 	$L__BB1_31;
$L__BB1_26:
	mov.b32 	%r33, 1;
	// begin inline asm
	st.global.relaxed.sys.u32 [%rd6], %r33;
	// end inline asm
	// begin inline asm
	fence.sc.sys;
	// end inline asm
	// begin inline asm
	st.global.relaxed.sys.u32 [%rd7], %r33;
	// end inline asm
	bra.uni 	$L__BB1_31;
$L__BB1_27:
	mov.b32 	%r45, 1;
	// begin inline asm
	st.global.u32 [%rd6], %r45;
	// end inline asm
	// begin inline asm
	st.global.u32 [%rd7], %r45;
	// end inline asm
	bra.uni 	$L__BB1_31;
$L__BB1_28:
	mov.b32 	%r43, 1;
	// begin inline asm
	st.global.relaxed.gpu.u32 [%rd6], %r43;
	// end inline asm
	// begin inline asm
	st.global.relaxed.gpu.u32 [%rd7], %r43;
	// end inline asm
	bra.uni 	$L__BB1_31;
$L__BB1_29:
	mov.b32 	%r39, 1;
	// begin inline asm
	st.global.relaxed.gpu.u32 [%rd6], %r39;
	// end inline asm
	// begin inline asm
	st.global.release.gpu.u32 [%rd7], %r39;
	// end inline asm
	bra.uni 	$L__BB1_31;
$L__BB1_30:
	mov.b32 	%r35, 1;
	// begin inline asm
	st.global.relaxed.gpu.u32 [%rd6], %r35;
	// end inline asm
	// begin inline asm
	fence.sc.gpu;
	// end inline asm
	// begin inline asm
	st.global.relaxed.gpu.u32 [%rd7], %r35;
	// end inline asm
$L__BB1_31:
	@%p30 bra 	$L__BB1_49;
	mov.b32 	%r65, -1;
	setp.gt.s32 	%p31, %r24, 2;
	@%p31 bra 	$L__BB1_37;
	setp.eq.s32 	%p37, %r24, 0;
	@%p37 bra 	$L__BB1_44;
	setp.eq.s32 	%p38, %r24, 1;
	@%p38 bra 	$L__BB1_45;
	setp.eq.s32 	%p39, %r24, 2;
	mov.u32 	%r66, %r65;
	@%p39 bra 	$L__BB1_36;
	bra.uni 	$L__BB1_48;
$L__BB1_36:
	// begin inline asm
	ld.global.relaxed.sys.u32 %r65, [%rd7];
	// end inline asm
	// begin inline asm
	ld.global.relaxed.sys.u32 %r66, [%rd6];
	// end inline asm
	bra.uni 	$L__BB1_48;
$L__BB1_37:
	setp.gt.s32 	%p32, %r24, 4;
	@%p32 bra 	$L__BB1_41;
	setp.eq.s32 	%p35, %r24, 3;
	@%p35 bra 	$L__BB1_46;
	setp.eq.s32 	%p36, %r24, 4;
	mov.u32 	%r66, %r65;
	@%p36 bra 	$L__BB1_40;
	bra.uni 	$L__BB1_48;
$L__BB1_40:
	// begin inline asm
	ld.global.acquire.sys.u32 %r65, [%rd7];
	// end inline asm
	// begin inline asm
	ld.global.relaxed.sys.u32 %r66, [%rd6];
	// end inline asm
	bra.uni 	$L__BB1_48;
$L__BB1_41:
	setp.eq.s32 	%p33, %r24, 5;
	@%p33 bra 	$L__BB1_47;
	setp.eq.s32 	%p34, %r24, 6;
	mov.u32 	%r66, %r65;
	@%p34 bra 	$L__BB1_43;
	bra.uni 	$L__BB1_48;
$L__BB1_43:
	// begin inline asm
	ld.global.relaxed.sys.u32 %r65, [%rd7];
	// end inline asm
	// begin inline asm
	fence.sc.sys;
	// end inline asm
	// begin inline asm
	ld.global.relaxed.sys.u32 %r66, [%rd6];
	// end inline asm
	bra.uni 	$L__BB1_48;
$L__BB1_44:
	// begin inline asm
	ld.global.u32 %r65, [%rd7];
	// end inline asm
	// begin inline asm
	ld.global.u32 %r66, [%rd6];
	// end inline asm
	bra.uni 	$L__BB1_48;
$L__BB1_45:
	// begin inline asm
	ld.global.relaxed.gpu.u32 %r65, [%rd7];
	// end inline asm
	// begin inline asm
	ld.global.relaxed.gpu.u32 %r66, [%rd6];
	// end inline asm
	bra.uni 	$L__BB1_48;
$L__BB1_46:
	// begin inline asm
	ld.global.acquire.gpu.u32 %r65, [%rd7];
	// end inline asm
	// begin inline asm
	ld.global.relaxed.gpu.u32 %r66, [%rd6];
	// end inline asm
	bra.uni 	$L__BB1_48;
$L__BB1_47:
	// begin inline asm
	ld.global.relaxed.gpu.u32 %r65, [%rd7];
	// end inline asm
	// begin inline asm
	fence.sc.gpu;
	// end inline asm
	// begin inline asm
	ld.global.relaxed.gpu.u32 %r66, [%rd6];
	// end inline asm
$L__BB1_48:
	mul.wide.u32 	%rd39, %r64, 4;
	add.s64 	%rd40, %rd4, %rd39;
	st.global.u32 	[%rd40], %r65;
	add.s64 	%rd41, %rd5, %rd39;
	st.global.u32 	[%rd41], %r66;
$L__BB1_49:
	setp.eq.s16 	%p40, %rs1, 0;
	@%p40 bra 	$L__BB1_52;
	shl.b32 	%r61, %r64, 1;
	add.s32 	%r21, %r61, 3;
	atom.global.add.u32 	%r62, [%rd1], 1;
$L__BB1_51:
	ld.volatile.global.u32 	%r63, [%rd1];
	setp.lt.s32 	%p41, %r63, %r21;
	@%p41 bra 	$L__BB1_51;
$L__BB1_52:
	add.s32 	%r64, %r64, 1;
	setp.ne.s32 	%p42, %r64, %r23;
	@%p42 bra 	$L__BB1_6;
$L__BB1_53:
	ret;

}


// ===== COMPILED SASS (sm_100) =====

	.target	sm_100

	.elftype	@"ET_EXEC"


//--------------------- .note.nv.tkinfo           --------------------------
	.section	.note.nv.tkinfo,"",@"SHT_NOTE"
	.sectionflags	@"SHF_NOTE_NV_TKINFO"
	.tkinfo
        /*0018*/ 	.word	0x00000002
        /*0030*/ 	.string	""
        /*0030*/ 	.string	"ptxas"
        /*0030*/ 	.string	"Cuda compilation tools, release 13.0, V13.0.88"
        /*0030*/ 	.string	"Build cuda_13.0.r13.0/compiler.36424714_0"
        /*0030*/ 	.string	"-arch sm_100 -m 64 "



//--------------------- .note.nv.cuinfo           --------------------------
	.section	.note.nv.cuinfo,"",@"SHT_NOTE"
	.sectionflags	@"SHF_NOTE_NV_CUINFO"
        /*0018*/ 	.short	0x0002
        /*001a*/ 	.short	0x0064
        /*001c*/ 	.short	0x0082
	.zero		2


//--------------------- .nv.info                  --------------------------
	.section	.nv.info,"",@"SHT_CUDA_INFO"
	.align	4


	//----- nvinfo : EIATTR_REGCOUNT
	.align		4
        /*0000*/ 	.byte	0x04, 0x2f
        /*0002*/ 	.short	(.L_1 - .L_0)
	.align		4
.L_0:
        /*0004*/ 	.word	index@(_Z21sb_kernel_litmus_testPiS_S_S_S_iib)
        /*0008*/ 	.word	0x0000000d


	//----- nvinfo : EIATTR_FRAME_SIZE
	.align		4
.L_1:
        /*000c*/ 	.byte	0x04, 0x11
        /*000e*/ 	.short	(.L_3 - .L_2)
	.align		4
.L_2:
        /*0010*/ 	.word	index@(_Z21sb_kernel_litmus_testPiS_S_S_S_iib)
        /*0014*/ 	.word	0x00000000


	//----- nvinfo : EIATTR_REGCOUNT
	.align		4
.L_3:
        /*0018*/ 	.byte	0x04, 0x2f
        /*001a*/ 	.short	(.L_5 - .L_4)
	.align		4
.L_4:
        /*001c*/ 	.word	index@(_Z21mp_kernel_litmus_testPiS_S_S_S_iib)
        /*0020*/ 	.word	0x0000000d


	//----- nvinfo : EIATTR_FRAME_SIZE
	.align		4
.L_5:
        /*0024*/ 	.byte	0x04, 0x11
        /*0026*/ 	.short	(.L_7 - .L_6)
	.align		4
.L_6:
        /*0028*/ 	.word	index@(_Z21mp_kernel_litmus_testPiS_S_S_S_iib)
        /*002c*/ 	.word	0x00000000


	//----- nvinfo : EIATTR_MIN_STACK_SIZE
	.align		4
.L_7:
        /*0030*/ 	.byte	0x04, 0x12
        /*0032*/ 	.short	(.L_9 - .L_8)
	.align		4
.L_8:
        /*0034*/ 	.word	index@(_Z21mp_kernel_litmus_testPiS_S_S_S_iib)
        /*0038*/ 	.word	0x00000000


	//----- nvinfo : EIATTR_MIN_STACK_SIZE
	.align		4
.L_9:
        /*003c*/ 	.byte	0x04, 0x12
        /*003e*/ 	.short	(.L_11 - .L_10)
	.align		4
.L_10:
        /*0040*/ 	.word	index@(_Z21sb_kernel_litmus_testPiS_S_S_S_iib)
        /*0044*/ 	.word	0x00000000
.L_11:


//--------------------- .nv.compat                --------------------------
	.section	.nv.compat,"",@"SHT_CUDA_COMPAT_INFO"
	.align	4
        /*0000*/ 	.byte	0x02, 0x09, 0x00, 0x00, 0x02, 0x02, 0x01, 0x00, 0x02, 0x05, 0x05, 0x00, 0x03, 0x07, 0x01, 0x01
        /*0010*/ 	.byte	0x02, 0x03, 0x00, 0x00, 0x02, 0x06, 0x01, 0x00, 0x04, 0x0b, 0x08, 0x00, 0x09, 0x00, 0x00, 0x00
        /*0020*/ 	.byte	0x00, 0x00, 0x00, 0x00


//--------------------- .nv.info._Z21mp_kernel_litmus_testPiS_S_S_S_iib --------------------------
	.section	.nv.info._Z21mp_kernel_litmus_testPiS_S_S_S_iib,"",@"SHT_CUDA_INFO"
	.sectionflags	@""
	.align	4


	//----- nvinfo : EIATTR_CUDA_API_VERSION
	.align		4
        /*0000*/ 	.byte	0x04, 0x37
        /*0002*/ 	.short	(.L_13 - .L_12)
.L_12:
        /*0004*/ 	.word	0x00000082


	//----- nvinfo : EIATTR_KPARAM_INFO
	.align		4
.L_13:
        /*0008*/ 	.byte	0x04, 0x17
        /*000a*/ 	.short	(.L_15 - .L_14)
.L_14:
        /*000c*/ 	.word	0x00000000
        /*0010*/ 	.short	0x0007
        /*0012*/ 	.short	0x0030
        /*0014*/ 	.byte	0x00, 0xf0, 0x05, 0x00


	//----- nvinfo : EIATTR_KPARAM_INFO
	.align		4
.L_15:
        /*0018*/ 	.byte	0x04, 0x17
        /*001a*/ 	.short	(.L_17 - .L_16)
.L_16:
        /*001c*/ 	.word	0x00000000
        /*0020*/ 	.short	0x0006
        /*0022*/ 	.short	0x002c
        /*0024*/ 	.byte	0x00, 0xf0, 0x11, 0x00


	//----- nvinfo : EIATTR_KPARAM_INFO
	.align		4
.L_17:
        /*0028*/ 	.byte	0x04, 0x17
        /*002a*/ 	.short	(.L_19 - .L_18)
.L_18:
        /*002c*/ 	.word	0x00000000
        /*0030*/ 	.short	0x0005
        /*0032*/ 	.short	0x0028
        /*0034*/ 	.byte	0x00, 0xf0, 0x11, 0x00


	//----- nvinfo : EIATTR_KPARAM_INFO
	.align		4
.L_19:
        /*0038*/ 	.byte	0x04, 0x17
        /*003a*/ 	.short	(.L_21 - .L_20)
.L_20:
        /*003c*/ 	.word	0x00000000
        /*0040*/ 	.short	0x0004
        /*0042*/ 	.short	0x0020
        /*0044*/ 	.byte	0x00, 0xf5, 0x21, 0x00


	//----- nvinfo : EIATTR_KPARAM_INFO
	.align		4
.L_21:
        /*0048*/ 	.byte	0x04, 0x17
        /*004a*/ 	.short	(.L_23 - .L_22)
.L_22:
        /*004c*/ 	.word	0x00000000
        /*0050*/ 	.short	0x0003
        /*0052*/ 	.short	0x0018
        /*0054*/ 	.byte	0x00, 0xf5, 0x21, 0x00


	//----- nvinfo : EIATTR_KPARAM_INFO
	.align		4
.L_23:
        /*0058*/ 	.byte	0x04, 0x17
        /*005a*/ 	.short	(.L_25 - .L_24)
.L_24:
        /*005c*/ 	.word	0x00000000
        /*0060*/ 	.short	0x0002
        /*0062*/ 	.short	0x0010
        /*0064*/ 	.byte	0x00, 0xf5, 0x21, 0x00


	//----- nvinfo : EIATTR_KPARAM_INFO
	.align		4
.L_25:
        /*0068*/ 	.byte	0x04, 0x17
        /*006a*/ 	.short	(.L_27 - .L_26)
.L_26:
        /*006c*/ 	.word	0x00000000
        /*0070*/ 	.short	0x0001
        /*0072*/ 	.short	0x0008
        /*0074*/ 	.byte	0x00, 0xf5, 0x21, 0x00


	//----- nvinfo : EIATTR_KPARAM_INFO
	.align		4
.L_27:
        /*0078*/ 	.byte	0x04, 0x17
        /*007a*/ 	.short	(.L_29 - .L_28)
.L_28:
        /*007c*/ 	.word	0x00000000
        /*0080*/ 	.short	0x0000
        /*0082*/ 	.short	0x0000
        /*0084*/ 	.byte	0x00, 0xf5, 0x21, 0x00


	//----- nvinfo : EIATTR_SPARSE_MMA_MASK
	.align		4
.L_29:
        /*0088*/ 	.byte	0x03, 0x50
        /*008a*/ 	.short	0x0000


	//----- nvinfo : EIATTR_MAXREG_COUNT
	.align		4
        /*008c*/ 	.byte	0x03, 0x1b
        /*008e*/ 	.short	0x00ff


	//----- nvinfo : EIATTR_NUM_BARRIERS
	.align		4
        /*0090*/ 	.byte	0x02, 0x4c
        /*0092*/ 	.byte	0x01
	.zero		1


	//----- nvinfo : EIATTR_MERCURY_ISA_VERSION
	.align		4
        /*0094*/ 	.byte	0x03, 0x5f
        /*0096*/ 	.short	0x0101


	//----- nvinfo : EIATTR_INT_WARP_WIDE_INSTR_OFFSETS
	.align		4
        /*0098*/ 	.byte	0x04, 0x31
        /*009a*/ 	.short	(.L_31 - .L_30)


	//   ....[0]....
.L_30:
        /*009c*/ 	.word	0x00000250


	//   ....[1]....
        /*00a0*/ 	.word	0x00000d80


	//----- nvinfo : EIATTR_VRC_CTA_INIT_COUNT
	.align		4
.L_31:
        /*00a4*/ 	.byte	0x02, 0x4a
	.zero		1
	.zero		1


	//----- nvinfo : EIATTR_EXIT_INSTR_OFFSETS
	.align		4
        /*00a8*/ 	.byte	0x04, 0x1c
        /*00aa*/ 	.short	(.L_33 - .L_32)


	//   ....[0]....
.L_32:
        /*00ac*/ 	.word	0x00000110


	//   ....[1]....
        /*00b0*/ 	.word	0x00000e50


	//----- nvinfo : EIATTR_INDIRECT_BRANCH_TARGETS
	.align		4
.L_33:
        /*00b4*/ 	.byte	0x04, 0x34
        /*00b6*/ 	.short	(.L_35 - .L_34)


	//   ....[0]....
.L_34:
        /*00b8*/ 	.word	.L_x_43@srel
        /*00bc*/ 	.short	0x0
        /*00be*/ 	.short	0x0
        /*00c0*/ 	.word	0x4
        /*00c4*/ 	.word	.L_x_44@srel
        /*00c8*/ 	.word	.L_x_45@srel
        /*00cc*/ 	.word	.L_x_46@srel
        /*00d0*/ 	.word	.L_x_7@srel


	//   ....[1]....
        /*00d4*/ 	.word	.L_x_48@srel
        /*00d8*/ 	.short	0x0
        /*00da*/ 	.short	0x0
        /*00dc*/ 	.word	0x3
        /*00e0*/ 	.word	.L_x_49@srel
        /*00e4*/ 	.word	.L_x_50@srel
        /*00e8*/ 	.word	.L_x_7@srel


	//   ....[2]....
        /*00ec*/ 	.word	.L_x_52@srel
        /*00f0*/ 	.short	0x0
        /*00f2*/ 	.short	0x0
        /*00f4*/ 	.word	0x3
        /*00f8*/ 	.word	.L_x_53@srel
        /*00fc*/ 	.word	.L_x_54@srel
        /*0100*/ 	.word	.L_x_7@srel


	//   ....[3]....
        /*0104*/ 	.word	.L_x_56@srel
        /*0108*/ 	.short	0x0
        /*010a*/ 	.short	0x0
        /*010c*/ 	.word	0x3
        /*0110*/ 	.word	.L_x_57@srel
        /*0114*/ 	.word	.L_x_58@srel
        /*0118*/ 	.word	.L_x_59@srel


	//----- nvinfo : EIATTR_CRS_STACK_SIZE
	.align		4
.L_35:
        /*011c*/ 	.byte	0x04, 0x1e
        /*011e*/ 	.short	(.L_37 - .L_36)
.L_36:
        /*0120*/ 	.word	0x00000000


	//----- nvinfo : EIATTR_CBANK_PARAM_SIZE
	.align		4
.L_37:
        /*0124*/ 	.byte	0x03, 0x19
        /*0126*/ 	.short	0x0031


	//----- nvinfo : EIATTR_PARAM_CBANK
	.align		4
        /*0128*/ 	.byte	0x04, 0x0a
        /*012a*/ 	.short	(.L_39 - .L_38)
	.align		4
.L_38:
        /*012c*/ 	.word	index@(.nv.constant0._Z21mp_kernel_litmus_testPiS_S_S_S_iib)
        /*0130*/ 	.short	0x0380
        /*0132*/ 	.short	0x0031


	//----- nvinfo : EIATTR_SW_WAR
	.align		4
.L_39:
        /*0134*/ 	.byte	0x04, 0x36
        /*0136*/ 	.short	(.L_41 - .L_40)
.L_40:
        /*0138*/ 	.word	0x00000008
.L_41:


//--------------------- .nv.info._Z21sb_kernel_litmus_testPiS_S_S_S_iib --------------------------
	.section	.nv.info._Z21sb_kernel_litmus_testPiS_S_S_S_iib,"",@"SHT_CUDA_INFO"
	.sectionflags	@""
	.align	4


	//----- nvinfo : EIATTR_CUDA_API_VERSION
	.align		4
        /*0000*/ 	.byte	0x04, 0x37
        /*0002*/ 	.short	(.L_43 - .L_42)
.L_42:
        /*0004*/ 	.word	0x00000082


	//----- nvinfo : EIATTR_KPARAM_INFO
	.align		4
.L_43:
        /*0008*/ 	.byte	0x04, 0x17
        /*000a*/ 	.short	(.L_45 - .L_44)
.L_44:
        /*000c*/ 	.word	0x00000000
        /*0010*/ 	.short	0x0007
        /*0012*/ 	.short	0x0030
        /*0014*/ 	.byte	0x00, 0xf0, 0x05, 0x00


	//----- nvinfo : EIATTR_KPARAM_INFO
	.align		4
.L_45:
        /*0018*/ 	.byte	0x04, 0x17
        /*001a*/ 	.short	(.L_47 - .L_46)
.L_46:
        /*001c*/ 	.word	0x00000000
        /*0020*/ 	.short	0x0006
        /*0022*/ 	.short	0x002c
        /*0024*/ 	.byte	0x00, 0xf0, 0x11, 0x00


	//----- nvinfo : EIATTR_KPARAM_INFO
	.align		4
.L_47:
        /*0028*/ 	.byte	0x04, 0x17
        /*002a*/ 	.short	(.L_49 - .L_48)
.L_48:
        /*002c*/ 	.word	0x00000000
        /*0030*/ 	.short	0x0005
        /*0032*/ 	.short	0x0028
        /*0034*/ 	.byte	0x00, 0xf0, 0x11, 0x00


	//----- nvinfo : EIATTR_KPARAM_INFO
	.align		4
.L_49:
        /*0038*/ 	.byte	0x04, 0x17
        /*003a*/ 	.short	(.L_51 - .L_50)
.L_50:
        /*003c*/ 	.word	0x00000000
        /*0040*/ 	.short	0x0004
        /*0042*/ 	.short	0x0020
        /*0044*/ 	.byte	0x00, 0xf5, 0x21, 0x00


	//----- nvinfo : EIATTR_KPARAM_INFO
	.align		4
.L_51:
        /*0048*/ 	.byte	0x04, 0x17
        /*004a*/ 	.short	(.L_53 - .L_52)
.L_52:
        /*004c*/ 	.word	0x00000000
        /*0050*/ 	.short	0x0003
        /*0052*/ 	.short	0x0018
        /*0054*/ 	.byte	0x00, 0xf5, 0x21, 0x00


	//----- nvinfo : EIATTR_KPARAM_INFO
	.align		4
.L_53:
        /*0058*/ 	.byte	0x04, 0x17
        /*005a*/ 	.short	(.L_55 - .L_54)
.L_54:
        /*005c*/ 	.word	0x00000000
        /*0060*/ 	.short	0x0002
        /*0062*/ 	.short	0x0010
        /*0064*/ 	.byte	0x00, 0xf5, 0x21, 0x00


	//----- nvinfo : EIATTR_KPARAM_INFO
	.align		4
.L_55:
        /*0068*/ 	.byte	0x04, 0x17
        /*006a*/ 	.short	(.L_57 - .L_56)
.L_56:
        /*006c*/ 	.word	0x00000000
        /*0070*/ 	.short	0x0001
        /*0072*/ 	.short	0x0008
        /*0074*/ 	.byte	0x00, 0xf5, 0x21, 0x00


	//----- nvinfo : EIATTR_KPARAM_INFO
	.align		4
.L_57:
        /*0078*/ 	.byte	0x04, 0x17
        /*007a*/ 	.short	(.L_59 - .L_58)
.L_58:
        /*007c*/ 	.word	0x00000000
        /*0080*/ 	.short	0x0000
        /*0082*/ 	.short	0x0000
        /*0084*/ 	.byte	0x00, 0xf5, 0x21, 0x00


	//----- nvinfo : EIATTR_SPARSE_MMA_MASK
	.align		4
.L_59:
        /*0088*/ 	.byte	0x03, 0x50
        /*008a*/ 	.short	0x0000


	//----- nvinfo : EIATTR_MAXREG_COUNT
	.align		4
        /*008c*/ 	.byte	0x03, 0x1b
        /*008e*/ 	.short	0x00ff


	//----- nvinfo : EIATTR_NUM_BARRIERS
	.align		4
        /*0090*/ 	.byte	0x02, 0x4c
        /*0092*/ 	.byte	0x01
	.zero		1


	//----- nvinfo : EIATTR_MERCURY_ISA_VERSION
	.align		4
        /*0094*/ 	.byte	0x03, 0x5f
        /*0096*/ 	.short	0x0101


	//----- nvinfo : EIATTR_INT_WARP_WIDE_INSTR_OFFSETS
	.align		4
        /*0098*/ 	.byte	0x04, 0x31
        /*009a*/ 	.short	(.L_61 - .L_60)


	//   ....[0]....
.L_60:
        /*009c*/ 	.word	0x00000250


	//   ....[1]....
        /*00a0*/ 	.word	0x000010e0


	//----- nvinfo : EIATTR_VRC_CTA_INIT_COUNT
	.align		4
.L_61:
        /*00a4*/ 	.byte	0x02, 0x4a
	.zero		1
	.zero		1


	//----- nvinfo : EIATTR_EXIT_INSTR_OFFSETS
	.align		4
        /*00a8*/ 	.byte	0x04, 0x1c
        /*00aa*/ 	.short	(.L_63 - .L_62)


	//   ....[0]....
.L_62:
        /*00ac*/ 	.word	0x00000110


	//   ....[1]....
        /*00b0*/ 	.word	0x000011b0


	//----- nvinfo : EIATTR_INDIRECT_BRANCH_TARGETS
	.align		4
.L_63:
        /*00b4*/ 	.byte	0x04, 0x34
        /*00b6*/ 	.short	(.L_65 - .L_64)


	//   ....[0]....
.L_64:
        /*00b8*/ 	.word	.L_x_60@srel
        /*00bc*/ 	.short	0x0
        /*00be*/ 	.short	0x0
        /*00c0*/ 	.word	0x3
        /*00c4*/ 	.word	.L_x_61@srel
        /*00c8*/ 	.word	.L_x_62@srel
        /*00cc*/ 	.word	.L_x_31@srel


	//   ....[1]....
        /*00d0*/ 	.word	.L_x_64@srel
        /*00d4*/ 	.short	0x0
        /*00d6*/ 	.short	0x0
        /*00d8*/ 	.word	0x3
        /*00dc*/ 	.word	.L_x_65@srel
        /*00e0*/ 	.word	.L_x_66@srel
        /*00e4*/ 	.word	.L_x_31@srel


	//   ....[2]....
        /*00e8*/ 	.word	.L_x_68@srel
        /*00ec*/ 	.short	0x0
        /*00ee*/ 	.short	0x0
        /*00f0*/ 	.word	0x3
        /*00f4*/ 	.word	.L_x_69@srel
        /*00f8*/ 	.word	.L_x_70@srel
        /*00fc*/ 	.word	.L_x_31@srel


	//   ....[3]....
        /* <DEDUP_REMOVED lines=8> */


	//   ....[4]....
        /*011c*/ 	.word	.L_x_77@srel
        /*0120*/ 	.short	0x0
        /*0122*/ 	.short	0x0
        /*0124*/ 	.word	0x3
        /*0128*/ 	.word	.L_x_78@srel
        /*012c*/ 	.word	.L_x_79@srel
        /*0130*/ 	.word	.L_x_37@srel


	//   ....[5]....
        /*0134*/ 	.word	.L_x_81@srel
        /*0138*/ 	.short	0x0
        /*013a*/ 	.short	0x0
        /*013c*/ 	.word	0x3
        /*0140*/ 	.word	.L_x_82@srel
        /*0144*/ 	.word	.L_x_83@srel
        /*0148*/ 	.word	.L_x_37@srel


	//   ....[6]....
        /*014c*/ 	.word	.L_x_85@srel
        /*0150*/ 	.short	0x0
        /*0152*/ 	.short	0x0
        /*0154*/ 	.word	0x3
        /*0158*/ 	.word	.L_x_86@srel
        /*015c*/ 	.word	.L_x_87@srel
        /*0160*/ 	.word	.L_x_37@srel


	//   ....[7]....
        /* <DEDUP_REMOVED lines=8> */


	//----- nvinfo : EIATTR_CRS_STACK_SIZE
	.align		4
.L_65:
        /*0180*/ 	.byte	0x04, 0x1e
        /*0182*/ 	.short	(.L_67 - .L_66)
.L_66:
        /*0184*/ 	.word	0x00000000


	//----- nvinfo : EIATTR_CBANK_PARAM_SIZE
	.align		4
.L_67:
        /*0188*/ 	.byte	0x03, 0x19
        /*018a*/ 	.short	0x0031


	//----- nvinfo : EIATTR_PARAM_CBANK
	.align		4
        /*018c*/ 	.byte	0x04, 0x0a
        /*018e*/ 	.short	(.L_69 - .L_68)
	.align		4
.L_68:
        /*0190*/ 	.word	index@(.nv.constant0._Z21sb_kernel_litmus_testPiS_S_S_S_iib)
        /*0194*/ 	.short	0x0380
        /*0196*/ 	.short	0x0031


	//----- nvinfo : EIATTR_SW_WAR
	.align		4
.L_69:
        /*0198*/ 	.byte	0x04, 0x36
        /*019a*/ 	.short	(.L_71 - .L_70)
.L_70:
        /*019c*/ 	.word	0x00000008
.L_71:


//--------------------- .nv.callgraph             --------------------------
	.section	.nv.callgraph,"",@"SHT_CUDA_CALLGRAPH"
	.align	4
	.sectionentsize	8
	.align		4
        /*0000*/ 	.word	0x00000000
	.align		4
        /*0004*/ 	.word	0xffffffff
	.align		4
        /*0008*/ 	.word	0x00000000
	.align		4
        /*000c*/ 	.word	0xfffffffe
	.align		4
        /*0010*/ 	.word	0x00000000
	.align		4
        /*0014*/ 	.word	0xfffffffd
	.align		4
        /*0018*/ 	.word	0x00000000
	.align		4
        /*001c*/ 	.word	0xfffffffc


//--------------------- .nv.constant2._Z21mp_kernel_litmus_testPiS_S_S_S_iib --------------------------
	.section	.nv.constant2._Z21mp_kernel_litmus_testPiS_S_S_S_iib,"a",@progbits
	.sectionflags	@""
	.align	4
.nv.constant2._Z21mp_kernel_litmus_testPiS_S_S_S_iib:
        /*0000*/ 	.byte	0x70, 0x04, 0x00, 0x00, 0xd0, 0x04, 0x00, 0x00, 0x10, 0x04, 0x00, 0x00, 0x60, 0x08, 0x00, 0x00
        /*0010*/ 	.byte	0x40, 0x06, 0x00, 0x00, 0xb0, 0x05, 0x00, 0x00, 0x60, 0x08, 0x00, 0x00, 0xd0, 0x07, 0x00, 0x00
        /*0020*/ 	.byte	0x30, 0x07, 0x00, 0x00, 0x60, 0x08, 0x00, 0x00, 0xb0, 0x09, 0x00, 0x00, 0x00, 0x0a, 0x00, 0x00
        /*0030*/ 	.byte	0x30, 0x09, 0x00, 0x00


//--------------------- .nv.constant2._Z21sb_kernel_litmus_testPiS_S_S_S_iib --------------------------
	.section	.nv.constant2._Z21sb_kernel_litmus_testPiS_S_S_S_iib,"a",@progbits
	.sectionflags	@""
	.align	4
.nv.constant2._Z21sb_kernel_litmus_testPiS_S_S_S_iib:
        /*0000*/ 	.byte	0xa0, 0x04, 0x00, 0x00, 0x40, 0x04, 0x00, 0x00, 0xd0, 0x09, 0x00, 0x00, 0xc0, 0x05, 0x00, 0x00
        /*0010*/ 	.byte	0x60, 0x05, 0x00, 0x00, 0xd0, 0x09, 0x00, 0x00, 0x40, 0x07, 0x00, 0x00, 0xa0, 0x06, 0x00, 0x00
        /*0020*/ 	.byte	0xd0, 0x09, 0x00, 0x00, 0xa0, 0x08, 0x00, 0x00, 0x40, 0x09, 0x00, 0x00, 0x40, 0x08, 0x00, 0x00
        /*0030*/ 	.byte	0xd0, 0x09, 0x00, 0x00, 0x40, 0x0b, 0x00, 0x00, 0xe0, 0x0a, 0x00, 0x00, 0x70, 0x10, 0x00, 0x00
        /*0040*/ 	.byte	0x60, 0x0c, 0x00, 0x00, 0x00, 0x0c, 0x00, 0x00, 0x70, 0x10, 0x00, 0x00, 0xe0, 0x0d, 0x00, 0x00
        /*0050*/ 	.byte	0x40, 0x0d, 0x00, 0x00, 0x70, 0x10, 0x00, 0x00, 0x40, 0x0f, 0x00, 0x00, 0xe0, 0x0f, 0x00, 0x00
        /*0060*/ 	.byte	0xe0, 0x0e, 0x00, 0x00, 0x70, 0x10, 0x00, 0x00


//--------------------- .text._Z21mp_kernel_litmus_testPiS_S_S_S_iib --------------------------
	.section	.text._Z21mp_kernel_litmus_testPiS_S_S_S_iib,"ax",@progbits
	.align	128
        .global         _Z21mp_kernel_litmus_testPiS_S_S_S_iib
        .type           _Z21mp_kernel_litmus_testPiS_S_S_S_iib,@function
        .size           _Z21mp_kernel_litmus_testPiS_S_S_S_iib,(.L_x_94 - _Z21mp_kernel_litmus_testPiS_S_S_S_iib)
        .other          _Z21mp_kernel_litmus_testPiS_S_S_S_iib,@"STO_CUDA_ENTRY STV_DEFAULT"
_Z21mp_kernel_litmus_testPiS_S_S_S_iib:
.text._Z21mp_kernel_litmus_testPiS_S_S_S_iib:
[----:B------:R-:W-:Y:S08]  /*0000*/  LDC R1, c[0x0][0x37c] ;  /* 0x0000df00ff017b82 */ /* 0x000ff00000000800 */
[----:B------:R-:W0:Y:S01]  /*0010*/  LDC.U8 R2, c[0x0][0x3b0] ;  /* 0x0000ec00ff027b82 */ /* 0x000e220000000000 */
[----:B------:R-:W1:Y:S01]  /*0020*/  S2R R3, SR_CTAID.X ;  /* 0x0000000000037919 */ /* 0x000e620000002500 */
[----:B------:R-:W2:Y:S01]  /*0030*/  S2R R0, SR_TID.X ;  /* 0x0000000000007919 */ /* 0x000ea20000002100 */
[----:B0-----:R-:W-:-:S04]  /*0040*/  PRMT R2, R2, 0x8880, RZ ;  /* 0x0000888002027816 */ /* 0x001fc800000000ff */
[----:B------:R-:W-:Y:S02]  /*0050*/  ISETP.NE.AND P2, PT, R2, RZ, PT ;  /* 0x000000ff0200720c */ /* 0x000fe40003f45270 */
[----:B------:R-:W0:Y:S11]  /*0060*/  LDC R2, c[0x0][0x3a8] ;  /* 0x0000ea00ff027b82 */ /* 0x000e360000000800 */
[----:B-1----:R-:W-:-:S02]  /*0070*/  @P2 ISETP.NE.AND P0, PT, R3, 0x1, PT ;  /* 0x000000010300280c */ /* 0x002fc40003f05270 */
[C---:B--2---:R-:W-:Y:S02]  /*0080*/  @P2 LOP3.LUT P1, RZ, R0.reuse, R3, RZ, 0xfc, !PT ;  /* 0x0000000300ff2212 */ /* 0x044fe4000782fcff */
[----:B------:R-:W-:Y:S02]  /*0090*/  @P2 ISETP.EQ.AND P0, PT, R0, RZ, !P0 ;  /* 0x000000ff0000220c */ /* 0x000fe40004702270 */
[----:B------:R-:W-:Y:S01]  /*00a0*/  @P2 PLOP3.LUT P1, PT, P1, PT, PT, 0x8, 0x80 ;  /* 0x000000000080281c */ /* 0x000fe20000f2e170 */
[----:B------:R-:W-:-:S12]  /*00b0*/  @P2 BRA `(.L_x_0) ;  /* 0x00000000000c2947 */ /* 0x000fd80003800000 */
[----:B------:R-:W-:-:S04]  /*00c0*/  ISETP.NE.AND P0, PT, R3, RZ, PT ;  /* 0x000000ff0300720c */ /* 0x000fc80003f05270 */
[C---:B------:R-:W-:Y:S02]  /*00d0*/  ISETP.EQ.AND P1, PT, R0.reuse, RZ, !P0 ;  /* 0x000000ff0000720c */ /* 0x040fe40004722270 */
[----:B------:R-:W-:-:S13]  /*00e0*/  ISETP.EQ.AND P0, PT, R0, 0x20, !P0 ;  /* 0x000000200000780c */ /* 0x000fda0004702270 */
.L_x_0:
[----:B------:R-:W-:-:S04]  /*00f0*/  PLOP3.LUT P2, PT, P1, P0, PT, 0xf8, 0x8f ;  /* 0x00000000008f781c */ /* 0x000fc80000f41f70 */
[----:B0-----:R-:W-:-:S13]  /*0100*/  ISETP.LT.OR P2, PT, R2, 0x1, !P2 ;  /* 0x000000010200780c */ /* 0x001fda0005741670 */
[----:B------:R-:W-:Y:S05]  /*0110*/  @P2 EXIT ;  /* 0x000000000000294d */ /* 0x000fea0003800000 */
[----:B------:R-:W-:Y:S01]  /*0120*/  IMAD.MOV.U32 R2, RZ, RZ, RZ ;  /* 0x000000ffff027224 */ /* 0x000fe200078e00ff */
[----:B------:R-:W0:Y:S06]  /*0130*/  LDCU.64 UR6, c[0x0][0x358] ;  /* 0x00006b00ff0677ac */ /* 0x000e2c0008000a00 */
.L_x_19:
[----:B------:R-:W1:Y:S02]  /*0140*/  LDCU.U8 UR4, c[0x0][0x3b0] ;  /* 0x00007600ff0477ac */ /* 0x000e640008000000 */
[----:B-1----:R-:W-:-:S04]  /*0150*/  UPRMT UR4, UR4, 0x8880, URZ ;  /* 0x0000888004047896 */ /* 0x002fc800080000ff */
[----:B------:R-:W-:-:S09]  /*0160*/  UISETP.NE.AND UP0, UPT, UR4, URZ, UPT ;  /* 0x000000ff0400728c */ /* 0x000fd2000bf05270 */
[----:B0-2345:R-:W-:Y:S05]  /*0170*/  BRA.U !UP0, `(.L_x_1) ;  /* 0x00000001085c7547 */ /* 0x03dfea000b800000 */
[----:B------:R-:W1:Y:S01]  /*0180*/  S2R R10, SR_LANEID ;  /* 0x00000000000a7919 */ /* 0x000e620000000000 */
[----:B------:R-:W2:Y:S01]  /*0190*/  LDC.64 R4, c[0x0][0x3a0] ;  /* 0x0000e800ff047b82 */ /* 0x000ea20000000a00 */
[----:B------:R-:W-:Y:S04]  /*01a0*/  BSSY.RECONVERGENT B0, `(.L_x_2) ;  /* 0x000000a000007945 */ /* 0x000fe80003800200 */
[----:B------:R-:W-:Y:S05]  /*01b0*/  @!P1 BRA `(.L_x_3) ;  /* 0x0000000000209947 */ /* 0x000fea0003800000 */
[----:B------:R-:W0:Y:S08]  /*01c0*/  LDC.64 R6, c[0x0][0x380] ;  /* 0x0000e000ff067b82 */ /* 0x000e300000000a00 */
[----:B------:R-:W3:Y:S01]  /*01d0*/  LDC.64 R8, c[0x0][0x388] ;  /* 0x0000e200ff087b82 */ /* 0x000ee20000000a00 */
[----:B0-----:R4:W-:Y:S04]  /*01e0*/  STG.E desc[UR6][R6.64], RZ ;  /* 0x000000ff06007986 */ /* 0x0019e8000c101906 */
[----:B---3--:R4:W-:Y:S01]  /*01f0*/  STG.E desc[UR6][R8.64], RZ ;  /* 0x000000ff08007986 */ /* 0x0089e2000c101906 */
[----:B------:R-:W-:Y:S06]  /*0200*/  MEMBAR.SC.GPU ;  /* 0x0000000000007992 */ /* 0x000fec0000002000 */
[----:B------:R-:W-:-:S00]  /*0210*/  ERRBAR ;  /* 0x00000000000079ab */ /* 0x000fc00000000000 */
[----:B------:R-:W-:Y:S06]  /*0220*/  CGAERRBAR ;  /* 0x00000000000075ab */ /* 0x000fec0000000000 */
[----:B------:R-:W-:Y:S01]  /*0230*/  CCTL.IVALL ;  /* 0x00000000ff00798f */ /* 0x000fe20002000000 */
.L_x_3:
[----:B0-----:R-:W-:Y:S05]  /*0240*/  BSYNC.RECONVERGENT B0 ;  /* 0x0000000000007941 */ /* 0x001fea0003800200 */
.L_x_2:
[----:B------:R-:W-:Y:S02]  /*0250*/  VOTEU.ANY UR4, UPT, PT ;  /* 0x0000000000047886 */ /* 0x000fe400038e0100 */
[----:B------:R-:W-:Y:S02]  /*0260*/  UFLO.U32 UR5, UR4 ;  /* 0x00000004000572bd */ /* 0x000fe400080e0000 */
[----:B------:R-:W2:Y:S04]  /*0270*/  POPC R3, UR4 ;  /* 0x0000000400037d09 */ /* 0x000ea80008000000 */
[----:B-1----:R-:W-:-:S13]  /*0280*/  ISETP.EQ.U32.AND P2, PT, R10, UR5, PT ;  /* 0x000000050a007c0c */ /* 0x002fda000bf42070 */
[----:B--2---:R0:W5:Y:S01]  /*0290*/  @P2 ATOMG.E.ADD.STRONG.GPU PT, RZ, desc[UR6][R4.64], R3 ;  /* 0x8000000304ff29a8 */ /* 0x00416200081ef106 */
[----:B----4-:R-:W-:-:S07]  /*02a0*/  LEA R6, R2, 0x2, 0x1 ;  /* 0x0000000202067811 */ /* 0x010fce00078e08ff */
.L_x_4:
[----:B0-----:R-:W2:Y:S02]  /*02b0*/  LDG.E.STRONG.SYS R3, desc[UR6][R4.64] ;  /* 0x0000000604037981 */ /* 0x001ea4000c1f5900 */
[----:B--2---:R-:W-:-:S13]  /*02c0*/  ISETP.GE.AND P2, PT, R3, R6, PT ;  /* 0x000000060300720c */ /* 0x004fda0003f46270 */
[----:B------:R-:W-:Y:S05]  /*02d0*/  @!P2 BRA `(.L_x_4) ;  /* 0xfffffffc00f4a947 */ /* 0x000fea000383ffff */
[----:B------:R-:W-:Y:S05]  /*02e0*/  BRA `(.L_x_5) ;  /* 0x0000000000207947 */ /* 0x000fea0003800000 */
.L_x_1:
[----:B------:R-:W-:Y:S01]  /*02f0*/  BAR.SYNC.DEFER_BLOCKING 0x0 ;  /* 0x0000000000007b1d */ /* 0x000fe20000010000 */
[----:B------:R-:W-:-:S13]  /*0300*/  ISETP.NE.AND P2, PT, R0, RZ, PT ;  /* 0x000000ff0000720c */ /* 0x000fda0003f45270 */
[----:B------:R-:W0:Y:S08]  /*0310*/  @!P2 LDC.64 R4, c[0x0][0x380] ;  /* 0x0000e000ff04ab82 */ /* 0x000e300000000a00 */
[----:B------:R-:W1:Y:S01]  /*0320*/  @!P2 LDC.64 R6, c[0x0][0x388] ;  /* 0x0000e200ff06ab82 */ /* 0x000e620000000a00 */
[----:B0-----:R0:W-:Y:S04]  /*0330*/  @!P2 STG.E desc[UR6][R4.64], RZ ;  /* 0x000000ff0400a986 */ /* 0x0011e8000c101906 */
[----:B-1----:R0:W-:Y:S03]  /*0340*/  @!P2 STG.E desc[UR6][R6.64], RZ ;  /* 0x000000ff0600a986 */ /* 0x0021e6000c101906 */
[----:B------:R-:W-:Y:S06]  /*0350*/  BAR.SYNC.DEFER_BLOCKING 0x0 ;  /* 0x0000000000007b1d */ /* 0x000fec0000010000 */
[----:B------:R0:W-:Y:S06]  /*0360*/  MEMBAR.SC.CTA ;  /* 0x0000000000007992 */ /* 0x0001ec0000000000 */
.L_x_5:
[----:B0-----:R-:W-:Y:S04]  /*0370*/  BSSY.RECONVERGENT B0, `(.L_x_6) ;  /* 0x000004f000007945 */ /* 0x001fe80003800200 */
[----:B------:R-:W-:Y:S05]  /*0380*/  @!P1 BRA `(.L_x_7) ;  /* 0x0000000400349947 */ /* 0x000fea0003800000 */
[----:B------:R-:W0:Y:S02]  /*0390*/  LDC R3, c[0x0][0x3ac] ;  /* 0x0000eb00ff037b82 */ /* 0x000e240000000800 */
[----:B0-----:R-:W-:-:S13]  /*03a0*/  ISETP.GT.AND P2, PT, R3, 0x2, PT ;  /* 0x000000020300780c */ /* 0x001fda0003f44270 */
[----:B------:R-:W-:Y:S05]  /*03b0*/  @P2 BRA `(.L_x_8) ;  /* 0x00000000005c2947 */ /* 0x000fea0003800000 */
[----:B------:R-:W-:-:S05]  /*03c0*/  VIMNMX.U32 R3, PT, PT, R3, 0x3, PT ;  /* 0x0000000303037848 */ /* 0x000fca0003fe0000 */
[----:B------:R-:W-:-:S04]  /*03d0*/  IMAD.SHL.U32 R3, R3, 0x4, RZ ;  /* 0x0000000403037824 */ /* 0x000fc800078e00ff */
[----:B------:R-:W0:Y:S02]  /*03e0*/  LDC R4, c[0x2][R3] ;  /* 0x0080000003047b82 */ /* 0x000e240000000800 */
[----:B0-----:R-:W-:-:S04]  /*03f0*/  SHF.R.S32.HI R5, RZ, 0x1f, R4 ;  /* 0x0000001fff057819 */ /* 0x001fc80000011404 */
.L_x_43:
[----:B------:R-:W-:Y:S05]  /*0400*/  BRX R4 -0x410                                            (*"BRANCH_TARGETS .L_x_44,.L_x_45,.L_x_46,.L_x_7"*) ;  /* 0xfffffff804fc7949 */ /* 0x000fea000383ffff */
.L_x_46:
[----:B------:R-:W0:Y:S01]  /*0410*/  LDC.64 R4, c[0x0][0x380] ;  /* 0x0000e000ff047b82 */ /* 0x000e220000000a00 */
[----:B------:R-:W-:-:S07]  /*0420*/  IMAD.MOV.U32 R3, RZ, RZ, 0x1 ;  /* 0x00000001ff037424 */ /* 0x000fce00078e00ff */
[----:B------:R-:W1:Y:S01]  /*0430*/  LDC.64 R6, c[0x0][0x388] ;  /* 0x0000e200ff067b82 */ /* 0x000e620000000a00 */
[----:B0-----:R0:W-:Y:S04]  /*0440*/  STG.E.STRONG.SYS desc[UR6][R4.64], R3 ;  /* 0x0000000304007986 */ /* 0x0011e8000c115906 */
[----:B-1----:R0:W-:Y:S01]  /*0450*/  STG.E.STRONG.SYS desc[UR6][R6.64], R3 ;  /* 0x0000000306007986 */ /* 0x0021e2000c115906 */
[----:B------:R-:W-:Y:S05]  /*0460*/  BRA `(.L_x_7) ;  /* 0x0000000000fc7947 */ /* 0x000fea0003800000 */
.L_x_44:
[----:B------:R-:W0:Y:S01]  /*0470*/  LDC.64 R4, c[0x0][0x380] ;  /* 0x0000e000ff047b82 */ /* 0x000e220000000a00 */
[----:B------:R-:W-:-:S07]  /*0480*/  IMAD.MOV.U32 R3, RZ, RZ, 0x1 ;  /* 0x00000001ff037424 */ /* 0x000fce00078e00ff */
[----:B------:R-:W1:Y:S01]  /*0490*/  LDC.64 R6, c[0x0][0x388] ;  /* 0x0000e200ff067b82 */ /* 0x000e620000000a00 */
[----:B0-----:R0:W-:Y:S04]  /*04a0*/  STG.E desc[UR6][R4.64], R3 ;  /* 0x0000000304007986 */ /* 0x0011e8000c101906 */
[----:B-1----:R0:W-:Y:S01]  /*04b0*/  STG.E desc[UR6][R6.64], R3 ;  /* 0x0000000306007986 */ /* 0x0021e2000c101906 */
[----:B------:R-:W-:Y:S05]  /*04c0*/  BRA `(.L_x_7) ;  /* 0x0000000000e47947 */ /* 0x000fea0003800000 */
.L_x_45:
[----:B------:R-:W0:Y:S01]  /*04d0*/  LDC.64 R4, c[0x0][0x380] ;  /* 0x0000e000ff047b82 */ /* 0x000e220000000a00 */
[----:B------:R-:W-:-:S07]  /*04e0*/  IMAD.MOV.U32 R3, RZ, RZ, 0x1 ;  /* 0x00000001ff037424 */ /* 0x000fce00078e00ff */
[----:B------:R-:W1:Y:S01]  /*04f0*/  LDC.64 R6, c[0x0][0x388] ;  /* 0x0000e200ff067b82 */ /* 0x000e620000000a00 */
[----:B0-----:R0:W-:Y:S04]  /*0500*/  STG.E.STRONG.GPU desc[UR6][R4.64], R3 ;  /* 0x0000000304007986 */ /* 0x0011e8000c10f906 */
[----:B-1----:R0:W-:Y:S01]  /*0510*/  STG.E.STRONG.GPU desc[UR6][R6.64], R3 ;  /* 0x0000000306007986 */ /* 0x0021e2000c10f906 */
[----:B------:R-:W-:Y:S05]  /*0520*/  BRA `(.L_x_7) ;  /* 0x0000000000cc7947 */ /* 0x000fea0003800000 */
.L_x_8:
[----:B------:R-:W-:-:S13]  /*0530*/  ISETP.GT.AND P2, PT, R3, 0x4, PT ;  /* 0x000000040300780c */ /* 0x000fda0003f44270 */
[----:B------:R-:W-:Y:S05]  /*0540*/  @P2 BRA `(.L_x_9) ;  /* 0x0000000000602947 */ /* 0x000fea0003800000 */
[----:B------:R-:W-:-:S05]  /*0550*/  VIADD R3, R3, 0xfffffffd ;  /* 0xfffffffd03037836 */ /* 0x000fca0000000000 */
[----:B------:R-:W-:-:S05]  /*0560*/  VIMNMX.U32 R3, PT, PT, R3, 0x2, PT ;  /* 0x0000000203037848 */ /* 0x000fca0003fe0000 */
[----:B------:R-:W-:-:S04]  /*0570*/  IMAD.SHL.U32 R3, R3, 0x4, RZ ;  /* 0x0000000403037824 */ /* 0x000fc800078e00ff */
[----:B------:R-:W0:Y:S02]  /*0580*/  LDC R4, c[0x2][R3+0x10] ;  /* 0x0080040003047b82 */ /* 0x000e240000000800 */
[----:B0-----:R-:W-:-:S04]  /*0590*/  SHF.R.S32.HI R5, RZ, 0x1f, R4 ;  /* 0x0000001fff057819 */ /* 0x001fc80000011404 */
.L_x_48:
[----:B------:R-:W-:Y:S05]  /*05a0*/  BRX R4 -0x5b0                                            (*"BRANCH_TARGETS .L_x_49,.L_x_50,.L_x_7"*) ;  /* 0xfffffff804947949 */ /* 0x000fea000383ffff */
.L_x_50:
[----:B------:R-:W0:Y:S01]  /*05b0*/  LDC.64 R4, c[0x0][0x380] ;  /* 0x0000e000ff047b82 */ /* 0x000e220000000a00 */
[----:B------:R-:W-:-:S07]  /*05c0*/  IMAD.MOV.U32 R3, RZ, RZ, 0x1 ;  /* 0x00000001ff037424 */ /* 0x000fce00078e00ff */
[----:B------:R-:W1:Y:S01]  /*05d0*/  LDC.64 R6, c[0x0][0x388] ;  /* 0x0000e200ff067b82 */ /* 0x000e620000000a00 */
[----:B0-----:R0:W-:Y:S01]  /*05e0*/  STG.E.STRONG.SYS desc[UR6][R4.64], R3 ;  /* 0x0000000304007986 */ /* 0x0011e2000c115906 */
[----:B------:R-:W-:Y:S06]  /*05f0*/  MEMBAR.ALL.SYS ;  /* 0x0000000000007992 */ /* 0x000fec000000b000 */
[----:B------:R-:W-:-:S00]  /*0600*/  ERRBAR ;  /* 0x00000000000079ab */ /* 0x000fc00000000000 */
[----:B------:R-:W-:Y:S06]  /*0610*/  CGAERRBAR ;  /* 0x00000000000075ab */ /* 0x000fec0000000000 */
[----:B-1----:R0:W-:Y:S01]  /*0620*/  STG.E.STRONG.SYS desc[UR6][R6.64], R3 ;  /* 0x0000000306007986 */ /* 0x0021e2000c115906 */
[----:B------:R-:W-:Y:S05]  /*0630*/  BRA `(.L_x_7) ;  /* 0x0000000000887947 */ /* 0x000fea0003800000 */
.L_x_49:
[----:B------:R-:W0:Y:S01]  /*0640*/  LDC.64 R4, c[0x0][0x380] ;  /* 0x0000e000ff047b82 */ /* 0x000e220000000a00 */
[----:B------:R-:W-:-:S07]  /*0650*/  IMAD.MOV.U32 R3, RZ, RZ, 0x1 ;  /* 0x00000001ff037424 */ /* 0x000fce00078e00ff */
[----:B------:R-:W1:Y:S01]  /*0660*/  LDC.64 R6, c[0x0][0x388] ;  /* 0x0000e200ff067b82 */ /* 0x000e620000000a00 */
[----:B0-----:R2:W-:Y:S01]  /*0670*/  STG.E.STRONG.GPU desc[UR6][R4.64], R3 ;  /* 0x0000000304007986 */ /* 0x0015e2000c10f906 */
[----:B------:R-:W-:Y:S06]  /*0680*/  MEMBAR.ALL.GPU ;  /* 0x0000000000007992 */ /* 0x000fec000000a000 */
[----:B------:R-:W-:-:S00]  /*0690*/  ERRBAR ;  /* 0x00000000000079ab */ /* 0x000fc00000000000 */
[----:B------:R-:W-:Y:S06]  /*06a0*/  CGAERRBAR ;  /* 0x00000000000075ab */ /* 0x000fec0000000000 */
[----:B-1----:R2:W-:Y:S01]  /*06b0*/  STG.E.STRONG.GPU desc[UR6][R6.64], R3 ;  /* 0x0000000306007986 */ /* 0x0025e2000c10f906 */
[----:B------:R-:W-:Y:S05]  /*06c0*/  BRA `(.L_x_7) ;  /* 0x0000000000647947 */ /* 0x000fea0003800000 */
.L_x_9:
[----:B------:R-:W-:-:S05]  /*06d0*/  IMAD.MOV.U32 R4, RZ, RZ, -0x5 ;  /* 0xfffffffbff047424 */ /* 0x000fca00078e00ff */
[----:B------:R-:W-:-:S05]  /*06e0*/  VIADDMNMX.U32 R3, R3, R4, 0x2, PT ;  /* 0x0000000203037446 */ /* 0x000fca0003800004 */
[----:B------:R-:W-:-:S04]  /*06f0*/  IMAD.SHL.U32 R3, R3, 0x4, RZ ;  /* 0x0000000403037824 */ /* 0x000fc800078e00ff */
[----:B------:R-:W0:Y:S02]  /*0700*/  LDC R4, c[0x2][R3+0x1c] ;  /* 0x0080070003047b82 */ /* 0x000e240000000800 */
[----:B0-----:R-:W-:-:S04]  /*0710*/  SHF.R.S32.HI R5, RZ, 0x1f, R4 ;  /* 0x0000001fff057819 */ /* 0x001fc80000011404 */
.L_x_52:
[----:B------:R-:W-:Y:S05]  /*0720*/  BRX R4 -0x730                                            (*"BRANCH_TARGETS .L_x_53,.L_x_54,.L_x_7"*) ;  /* 0xfffffff804347949 */ /* 0x000fea000383ffff */
.L_x_54:
[----:B------:R-:W0:Y:S01]  /*0730*/  LDC.64 R4, c[0x0][0x380] ;  /* 0x0000e000ff047b82 */ /* 0x000e220000000a00 */
[----:B------:R-:W-:-:S07]  /*0740*/  IMAD.MOV.U32 R3, RZ, RZ, 0x1 ;  /* 0x00000001ff037424 */ /* 0x000fce00078e00ff */
[----:B------:R-:W1:Y:S01]  /*0750*/  LDC.64 R6, c[0x0][0x388] ;  /* 0x0000e200ff067b82 */ /* 0x000e620000000a00 */
[----:B0-----:R4:W-:Y:S01]  /*0760*/  STG.E.STRONG.SYS desc[UR6][R4.64], R3 ;  /* 0x0000000304007986 */ /* 0x0019e2000c115906 */
[----:B------:R-:W-:Y:S06]  /*0770*/  MEMBAR.SC.SYS ;  /* 0x0000000000007992 */ /* 0x000fec0000003000 */
[----:B------:R-:W-:-:S00]  /*0780*/  ERRBAR ;  /* 0x00000000000079ab */ /* 0x000fc00000000000 */
[----:B------:R-:W-:Y:S06]  /*0790*/  CGAERRBAR ;  /* 0x00000000000075ab */ /* 0x000fec0000000000 */
[----:B------:R-:W-:Y:S04]  /*07a0*/  CCTL.IVALL ;  /* 0x00000000ff00798f */ /* 0x000fe80002000000 */
[----:B-1----:R4:W-:Y:S01]  /*07b0*/  STG.E.STRONG.SYS desc[UR6][R6.64], R3 ;  /* 0x0000000306007986 */ /* 0x0029e2000c115906 */
[----:B------:R-:W-:Y:S05]  /*07c0*/  BRA `(.L_x_7) ;  /* 0x0000000000247947 */ /* 0x000fea0003800000 */
.L_x_53:
[----:B------:R-:W0:Y:S01]  /*07d0*/  LDC.64 R4, c[0x0][0x380] ;  /* 0x0000e000ff047b82 */ /* 0x000e220000000a00 */
[----:B------:R-:W-:-:S07]  /*07e0*/  IMAD.MOV.U32 R3, RZ, RZ, 0x1 ;  /* 0x00000001ff037424 */ /* 0x000fce00078e00ff */
[----:B------:R-:W1:Y:S01]  /*07f0*/  LDC.64 R6, c[0x0][0x388] ;  /* 0x0000e200ff067b82 */ /* 0x000e620000000a00 */
[----:B0-----:R3:W-:Y:S01]  /*0800*/  STG.E.STRONG.GPU desc[UR6][R4.64], R3 ;  /* 0x0000000304007986 */ /* 0x0017e2000c10f906 */
[----:B------:R-:W-:Y:S06]  /*0810*/  MEMBAR.SC.GPU ;  /* 0x0000000000007992 */ /* 0x000fec0000002000 */
[----:B------:R-:W-:-:S00]  /*0820*/  ERRBAR ;  /* 0x00000000000079ab */ /* 0x000fc00000000000 */
[----:B------:R-:W-:Y:S06]  /*0830*/  CGAERRBAR ;  /* 0x00000000000075ab */ /* 0x000fec0000000000 */
[----:B------:R-:W-:Y:S04]  /*0840*/  CCTL.IVALL ;  /* 0x00000000ff00798f */ /* 0x000fe80002000000 */
[----:B-1----:R3:W-:Y:S02]  /*0850*/  STG.E.STRONG.GPU desc[UR6][R6.64], R3 ;  /* 0x0000000306007986 */ /* 0x0027e4000c10f906 */
.L_x_7:
[----:B------:R-:W-:Y:S05]  /*0860*/  BSYNC.RECONVERGENT B0 ;  /* 0x0000000000007941 */ /* 0x000fea0003800200 */
.L_x_6:
[----:B------:R-:W-:Y:S04]  /*0870*/  BSSY.RECONVERGENT B0, `(.L_x_10) ;  /* 0x000004d000007945 */ /* 0x000fe80003800200 */
[----:B------:R-:W-:Y:S05]  /*0880*/  @!P0 BRA `(.L_x_11) ;  /* 0x00000004002c8947 */ /* 0x000fea0003800000 */
[----:B------:R-:W1:Y:S01]  /*0890*/  LDCU UR8, c[0x0][0x3ac] ;  /* 0x00007580ff0877ac */ /* 0x000e620008000800 */
[----:B0-234-:R-:W-:Y:S01]  /*08a0*/  IMAD.MOV.U32 R3, RZ, RZ, -0x1 ;  /* 0xffffffffff037424 */ /* 0x01dfe200078e00ff */
[----:B-1----:R-:W-:-:S09]  /*08b0*/  UISETP.GT.AND UP1, UPT, UR8, 0x2, UPT ;  /* 0x000000020800788c */ /* 0x002fd2000bf24270 */
[----:B------:R-:W-:Y:S05]  /*08c0*/  BRA.U UP1, `(.L_x_12) ;  /* 0x0000000101607547 */ /* 0x000fea000b800000 */
[----:B------:R-:W-:-:S04]  /*08d0*/  UISETP.LT.U32.AND UP1, UPT, UR8, 0x2, UPT ;  /* 0x000000020800788c */ /* 0x000fc8000bf21070 */
[----:B------:R-:W-:-:S04]  /*08e0*/  USEL UR4, UR8, 0x2, UP1 ;  /* 0x0000000208047887 */ /* 0x000fc80008800000 */
[----:B------:R-:W-:-:S12]  /*08f0*/  USHF.L.U32 UR4, UR4, 0x2, URZ ;  /* 0x0000000204047899 */ /* 0x000fd800080006ff */
[----:B------:R-:W0:Y:S02]  /*0900*/  LDCU UR4, c[0x2][UR4+0x28] ;  /* 0x00800500040477ac */ /* 0x000e240008000800 */
[----:B0-----:R-:W-:-:S10]  /*0910*/  USHF.R.S32.HI UR5, URZ, 0x1f, UR4 ;  /* 0x0000001fff057899 */ /* 0x001fd40008011404 */
.L_x_56:
[----:B------:R-:W-:Y:S05]  /*0920*/  BRXU UR4 -0x930                                          (*"BRANCH_TARGETS .L_x_57,.L_x_58,.L_x_59"*) ;  /* 0xfffffff404b47958 */ /* 0x000fea000b83ffff */
.L_x_59:
[----:B------:R-:W-:Y:S01]  /*0930*/  UISETP.NE.AND UP1, UPT, UR8, 0x2, UPT ;  /* 0x000000020800788c */ /* 0x000fe2000bf25270 */
[----:B------:R-:W-:-:S08]  /*0940*/  IMAD.MOV.U32 R9, RZ, RZ, -0x1 ;  /* 0xffffffffff097424 */ /* 0x000fd000078e00ff */
[----:B------:R-:W-:Y:S05]  /*0950*/  BRA.U UP1, `(.L_x_13) ;  /* 0x0000000101e07547 */ /* 0x000fea000b800000 */
[----:B------:R-:W0:Y:S08]  /*0960*/  LDC.64 R4, c[0x0][0x388] ;  /* 0x0000e200ff047b82 */ /* 0x000e300000000a00 */
[----:B------:R-:W1:Y:S01]  /*0970*/  LDC.64 R6, c[0x0][0x380] ;  /* 0x0000e000ff067b82 */ /* 0x000e620000000a00 */
[----:B0-----:R0:W5:Y:S04]  /*0980*/  LDG.E.STRONG.SYS R3, desc[UR6][R4.64] ;  /* 0x0000000604037981 */ /* 0x001168000c1f5900 */
[----:B-1----:R0:W5:Y:S01]  /*0990*/  LDG.E.STRONG.SYS R9, desc[UR6][R6.64] ;  /* 0x0000000606097981 */ /* 0x002162000c1f5900 */
[----:B------:R-:W-:Y:S05]  /*09a0*/  BRA `(.L_x_13) ;  /* 0x0000000000cc7947 */ /* 0x000fea0003800000 */
.L_x_57:
[----:B------:R-:W0:Y:S08]  /*09b0*/  LDC.64 R4, c[0x0][0x388] ;  /* 0x0000e200ff047b82 */ /* 0x000e300000000a00 */
[----:B------:R-:W1:Y:S01]  /*09c0*/  LDC.64 R6, c[0x0][0x380] ;  /* 0x0000e000ff067b82 */ /* 0x000e620000000a00 */
[----:B0-----:R0:W5:Y:S04]  /*09d0*/  LDG.E R3, desc[UR6][R4.64] ;  /* 0x0000000604037981 */ /* 0x001168000c1e1900 */
[----:B-1----:R0:W5:Y:S01]  /*09e0*/  LDG.E R9, desc[UR6][R6.64] ;  /* 0x0000000606097981 */ /* 0x002162000c1e1900 */
[----:B------:R-:W-:Y:S05]  /*09f0*/  BRA `(.L_x_13) ;  /* 0x0000000000b87947 */ /* 0x000fea0003800000 */
.L_x_58:
[----:B------:R-:W0:Y:S08]  /*0a00*/  LDC.64 R4, c[0x0][0x388] ;  /* 0x0000e200ff047b82 */ /* 0x000e300000000a00 */
[----:B------:R-:W1:Y:S01]  /*0a10*/  LDC.64 R6, c[0x0][0x380] ;  /* 0x0000e000ff067b82 */ /* 0x000e620000000a00 */
[----:B0-----:R0:W5:Y:S04]  /*0a20*/  LDG.E.STRONG.GPU R3, desc[UR6][R4.64] ;  /* 0x0000000604037981 */ /* 0x001168000c1ef900 */
[----:B-1----:R0:W5:Y:S01]  /*0a30*/  LDG.E.STRONG.GPU R9, desc[UR6][R6.64] ;  /* 0x0000000606097981 */ /* 0x002162000c1ef900 */
[----:B------:R-:W-:Y:S05]  /*0a40*/  BRA `(.L_x_13) ;  /* 0x0000000000a47947 */ /* 0x000fea0003800000 */
.L_x_12:
[----:B------:R-:W-:-:S09]  /*0a50*/  UISETP.GT.AND UP1, UPT, UR8, 0x4, UPT ;  /* 0x000000040800788c */ /* 0x000fd2000bf24270 */
[----:B------:R-:W-:Y:S05]  /*0a60*/  BRA.U UP1, `(.L_x_14) ;  /* 0x0000000101447547 */ /* 0x000fea000b800000 */
[----:B------:R-:W-:-:S09]  /*0a70*/  UISETP.NE.AND UP1, UPT, UR8, 0x3, UPT ;  /* 0x000000030800788c */ /* 0x000fd2000bf25270 */
[----:B------:R-:W-:Y:S05]  /*0a80*/  BRA.U !UP1, `(.L_x_15) ;  /* 0x0000000109247547 */ /* 0x000fea000b800000 */
[----:B------:R-:W-:Y:S01]  /*0a90*/  UISETP.NE.AND UP1, UPT, UR8, 0x4, UPT ;  /* 0x000000040800788c */ /* 0x000fe2000bf25270 */
[----:B------:R-:W-:-:S08]  /*0aa0*/  IMAD.MOV.U32 R9, RZ, RZ, -0x1 ;  /* 0xffffffffff097424 */ /* 0x000fd000078e00ff */
[----:B------:R-:W-:Y:S05]  /*0ab0*/  BRA.U UP1, `(.L_x_13) ;  /* 0x0000000101887547 */ /* 0x000fea000b800000 */
[----:B------:R-:W0:Y:S08]  /*0ac0*/  LDC.64 R4, c[0x0][0x388] ;  /* 0x0000e200ff047b82 */ /* 0x000e300000000a00 */
[----:B------:R-:W1:Y:S01]  /*0ad0*/  LDC.64 R6, c[0x0][0x380] ;  /* 0x0000e000ff067b82 */ /* 0x000e620000000a00 */
[----:B0-----:R0:W2:Y:S04]  /*0ae0*/  LDG.E.STRONG.SYS R3, desc[UR6][R4.64] ;  /* 0x0000000604037981 */ /* 0x0010a8000c1f5900 */
[----:B--2---:R-:W-:Y:S04]  /*0af0*/  CCTL.IVALL ;  /* 0x00000000ff00798f */ /* 0x004fe80002000000 */
[----:B-1----:R0:W5:Y:S01]  /*0b00*/  LDG.E.STRONG.SYS R9, desc[UR6][R6.64] ;  /* 0x0000000606097981 */ /* 0x002162000c1f5900 */
[----:B------:R-:W-:Y:S05]  /*0b10*/  BRA `(.L_x_13) ;  /* 0x0000000000707947 */ /* 0x000fea0003800000 */
.L_x_15:
[----:B------:R-:W0:Y:S08]  /*0b20*/  LDC.64 R4, c[0x0][0x388] ;  /* 0x0000e200ff047b82 */ /* 0x000e300000000a00 */
[----:B------:R-:W1:Y:S01]  /*0b30*/  LDC.64 R6, c[0x0][0x380] ;  /* 0x0000e000ff067b82 */ /* 0x000e620000000a00 */
[----:B0-----:R2:W3:Y:S04]  /*0b40*/  LDG.E.STRONG.GPU R3, desc[UR6][R4.64] ;  /* 0x0000000604037981 */ /* 0x0014e8000c1ef900 */
[----:B---3--:R-:W-:Y:S04]  /*0b50*/  CCTL.IVALL ;  /* 0x00000000ff00798f */ /* 0x008fe80002000000 */
[----:B-1----:R2:W5:Y:S01]  /*0b60*/  LDG.E.STRONG.GPU R9, desc[UR6][R6.64] ;  /* 0x0000000606097981 */ /* 0x002562000c1ef900 */
[----:B------:R-:W-:Y:S05]  /*0b70*/  BRA `(.L_x_13) ;  /* 0x0000000000587947 */ /* 0x000fea0003800000 */
.L_x_14:
[----:B------:R-:W-:-:S09]  /*0b80*/  UISETP.NE.AND UP1, UPT, UR8, 0x5, UPT ;  /* 0x000000050800788c */ /* 0x000fd2000bf25270 */
[----:B------:R-:W-:Y:S05]  /*0b90*/  BRA.U !UP1, `(.L_x_16) ;  /* 0x0000000109307547 */ /* 0x000fea000b800000 */
[----:B------:R-:W-:Y:S01]  /*0ba0*/  UISETP.NE.AND UP1, UPT, UR8, 0x6, UPT ;  /* 0x000000060800788c */ /* 0x000fe2000bf25270 */
[----:B------:R-:W-:-:S08]  /*0bb0*/  IMAD.MOV.U32 R9, RZ, RZ, -0x1 ;  /* 0xffffffffff097424 */ /* 0x000fd000078e00ff */
[----:B------:R-:W-:Y:S05]  /*0bc0*/  BRA.U UP1, `(.L_x_13) ;  /* 0x0000000101447547 */ /* 0x000fea000b800000 */
[----:B------:R-:W0:Y:S08]  /*0bd0*/  LDC.64 R4, c[0x0][0x388] ;  /* 0x0000e200ff047b82 */ /* 0x000e300000000a00 */
[----:B------:R-:W1:Y:S01]  /*0be0*/  LDC.64 R6, c[0x0][0x380] ;  /* 0x0000e000ff067b82 */ /* 0x000e620000000a00 */
[----:B0-----:R4:W5:Y:S01]  /*0bf0*/  LDG.E.STRONG.SYS R3, desc[UR6][R4.64] ;  /* 0x0000000604037981 */ /* 0x001962000c1f5900 */
[----:B------:R-:W-:Y:S06]  /*0c00*/  MEMBAR.SC.SYS ;  /* 0x0000000000007992 */ /* 0x000fec0000003000 */
[----:B------:R-:W-:-:S00]  /*0c10*/  ERRBAR ;  /* 0x00000000000079ab */ /* 0x000fc00000000000 */
[----:B------:R-:W-:Y:S06]  /*0c20*/  CGAERRBAR ;  /* 0x00000000000075ab */ /* 0x000fec0000000000 */
[----:B------:R-:W-:Y:S04]  /*0c30*/  CCTL.IVALL ;  /* 0x00000000ff00798f */ /* 0x000fe80002000000 */
[----:B-1----:R4:W5:Y:S01]  /*0c40*/  LDG.E.STRONG.SYS R9, desc[UR6][R6.64] ;  /* 0x0000000606097981 */ /* 0x002962000c1f5900 */
[----:B------:R-:W-:Y:S05]  /*0c50*/  BRA `(.L_x_13) ;  /* 0x0000000000207947 */ /* 0x000fea0003800000 */
.L_x_16:
[----:B------:R-:W0:Y:S08]  /*0c60*/  LDC.64 R4, c[0x0][0x388] ;  /* 0x0000e200ff047b82 */ /* 0x000e300000000a00 */
[----:B------:R-:W1:Y:S01]  /*0c70*/  LDC.64 R6, c[0x0][0x380] ;  /* 0x0000e000ff067b82 */ /* 0x000e620000000a00 */
[----:B0-----:R3:W5:Y:S01]  /*0c80*/  LDG.E.STRONG.GPU R3, desc[UR6][R4.64] ;  /* 0x0000000604037981 */ /* 0x001762000c1ef900 */
[----:B------:R-:W-:Y:S06]  /*0c90*/  MEMBAR.SC.GPU ;  /* 0x0000000000007992 */ /* 0x000fec0000002000 */
[----:B------:R-:W-:-:S00]  /*0ca0*/  ERRBAR ;  /* 0x00000000000079ab */ /* 0x000fc00000000000 */
[----:B------:R-:W-:Y:S06]  /*0cb0*/  CGAERRBAR ;  /* 0x00000000000075ab */ /* 0x000fec0000000000 */
[----:B------:R-:W-:Y:S04]  /*0cc0*/  CCTL.IVALL ;  /* 0x00000000ff00798f */ /* 0x000fe80002000000 */
[----:B-1----:R3:W5:Y:S02]  /*0cd0*/  LDG.E.STRONG.GPU R9, desc[UR6][R6.64] ;  /* 0x0000000606097981 */ /* 0x002764000c1ef900 */
.L_x_13:
[----:B0-234-:R-:W0:Y:S08]  /*0ce0*/  LDC.64 R4, c[0x0][0x390] ;  /* 0x0000e400ff047b82 */ /* 0x01de300000000a00 */
[----:B------:R-:W1:Y:S01]  /*0cf0*/  LDC.64 R6, c[0x0][0x398] ;  /* 0x0000e600ff067b82 */ /* 0x000e620000000a00 */
[----:B0-----:R-:W-:-:S05]  /*0d00*/  IMAD.WIDE.U32 R4, R2, 0x4, R4 ;  /* 0x0000000402047825 */ /* 0x001fca00078e0004 */
[----:B-----5:R0:W-:Y:S01]  /*0d10*/  STG.E desc[UR6][R4.64], R3 ;  /* 0x0000000304007986 */ /* 0x0201e2000c101906 */
[----:B-1----:R-:W-:-:S05]  /*0d20*/  IMAD.WIDE.U32 R6, R2, 0x4, R6 ;  /* 0x0000000402067825 */ /* 0x002fca00078e0006 */
[----:B------:R0:W-:Y:S02]  /*0d30*/  STG.E desc[UR6][R6.64], R9 ;  /* 0x0000000906007986 */ /* 0x0001e4000c101906 */
.L_x_11:
[----:B------:R-:W-:Y:S05]  /*0d40*/  BSYNC.RECONVERGENT B0 ;  /* 0x0000000000007941 */ /* 0x000fea0003800200 */
.L_x_10:
[----:B------:R-:W-:Y:S05]  /*0d50*/  BRA.U !UP0, `(.L_x_17) ;  /* 0x00000001082c7547 */ /* 0x000fea000b800000 */
[----:B0-234-:R-:W0:Y:S01]  /*0d60*/  S2R R6, SR_LANEID ;  /* 0x0000000000067919 */ /* 0x01de220000000000 */
[----:B------:R-:W1:Y:S01]  /*0d70*/  LDC.64 R4, c[0x0][0x3a0] ;  /* 0x0000e800ff047b82 */ /* 0x000e620000000a00 */
[----:B------:R-:W-:Y:S02]  /*0d80*/  VOTEU.ANY UR4, UPT, PT ;  /* 0x0000000000047886 */ /* 0x000fe400038e0100 */
[----:B------:R-:W-:Y:S02]  /*0d90*/  UFLO.U32 UR5, UR4 ;  /* 0x00000004000572bd */ /* 0x000fe400080e0000 */
[----:B------:R-:W1:Y:S04]  /*0da0*/  POPC R3, UR4 ;  /* 0x0000000400037d09 */ /* 0x000e680008000000 */
[----:B0-----:R-:W-:-:S13]  /*0db0*/  ISETP.EQ.U32.AND P2, PT, R6, UR5, PT ;  /* 0x0000000506007c0c */ /* 0x001fda000bf42070 */
[----:B-1----:R0:W5:Y:S01]  /*0dc0*/  @P2 ATOMG.E.ADD.STRONG.GPU PT, RZ, desc[UR6][R4.64], R3 ;  /* 0x8000000304ff29a8 */ /* 0x00216200081ef106 */
[----:B------:R-:W-:-:S07]  /*0dd0*/  LEA R6, R2, 0x3, 0x1 ;  /* 0x0000000302067811 */ /* 0x000fce00078e08ff */
.L_x_18:
[----:B0-----:R-:W2:Y:S02]  /*0de0*/  LDG.E.STRONG.SYS R3, desc[UR6][R4.64] ;  /* 0x0000000604037981 */ /* 0x001ea4000c1f5900 */
[----:B--2---:R-:W-:-:S13]  /*0df0*/  ISETP.GE.AND P2, PT, R3, R6, PT ;  /* 0x000000060300720c */ /* 0x004fda0003f46270 */
[----:B------:R-:W-:Y:S05]  /*0e00*/  @!P2 BRA `(.L_x_18) ;  /* 0xfffffffc00f4a947 */ /* 0x000fea000383ffff */
.L_x_17:
[----:B------:R-:W1:Y:S01]  /*0e10*/  LDCU UR4, c[0x0][0x3a8] ;  /* 0x00007500ff0477ac */ /* 0x000e620008000800 */
[----:B------:R-:W-:-:S05]  /*0e20*/  VIADD R2, R2, 0x1 ;  /* 0x0000000102027836 */ /* 0x000fca0000000000 */
[----:B-1----:R-:W-:-:S13]  /*0e30*/  ISETP.NE.AND P2, PT, R2, UR4, PT ;  /* 0x0000000402007c0c */ /* 0x002fda000bf45270 */
[----:B------:R-:W-:Y:S05]  /*0e40*/  @P2 BRA `(.L_x_19) ;  /* 0xfffffff000bc2947 */ /* 0x000fea000383ffff */
[----:B------:R-:W-:Y:S05]  /*0e50*/  EXIT ;  /* 0x000000000000794d */ /* 0x000fea0003800000 */
.L_x_20:
[----:B------:R-:W-:-:S00]  /*0e60*/  BRA `(.L_x_20) ;  /* 0xfffffffc00fc7947 */ /* 0x000fc0000383ffff */
[----:B------:R-:W-:-:S00]  /*0e70*/  NOP ;  /* 0x0000000000007918 */ /* 0x000fc00000000000 */
        /* <DEDUP_REMOVED lines=8> */
.L_x_94:


//--------------------- .text._Z21sb_kernel_litmus_testPiS_S_S_S_iib --------------------------
	.section	.text._Z21sb_kernel_litmus_testPiS_S_S_S_iib,"ax",@progbits
	.align	128
        .global         _Z21sb_kernel_litmus_testPiS_S_S_S_iib
        .type           _Z21sb_kernel_litmus_testPiS_S_S_S_iib,@function
        .size           _Z21sb_kernel_litmus_testPiS_S_S_S_iib,(.L_x_95 - _Z21sb_kernel_litmus_testPiS_S_S_S_iib)
        .other          _Z21sb_kernel_litmus_testPiS_S_S_S_iib,@"STO_CUDA_ENTRY STV_DEFAULT"
_Z21sb_kernel_litmus_testPiS_S_S_S_iib:
.text._Z21sb_kernel_litmus_testPiS_S_S_S_iib:
        /* <DEDUP_REMOVED lines=15> */
.L_x_21:
[----:B------:R-:W-:-:S04]  /*00f0*/  PLOP3.LUT P2, PT, P1, P0, PT, 0xf8, 0x8f ;  /* 0x00000000008f781c */ /* 0x000fc80000f41f70 */
[----:B0-----:R-:W-:-:S13]  /*0100*/  ISETP.LT.OR P2, PT, R2, 0x1, !P2 ;  /* 0x000000010200780c */ /* 0x001fda0005741670 */
[----:B------:R-:W-:Y:S05]  /*0110*/  @P2 EXIT ;  /* 0x000000000000294d */ /* 0x000fea0003800000 */
[----:B------:R-:W-:Y:S01]  /*0120*/  IMAD.MOV.U32 R2, RZ, RZ, RZ ;  /* 0x000000ffff027224 */ /* 0x000fe200078e00ff */
[----:B------:R-:W0:Y:S06]  /*0130*/  LDCU.64 UR6, c[0x0][0x358] ;  /* 0x00006b00ff0677ac */ /* 0x000e2c0008000a00 */
.L_x_41:
[----:B-1----:R-:W1:Y:S02]  /*0140*/  LDCU.U8 UR4, c[0x0][0x3b0] ;  /* 0x00007600ff0477ac */ /* 0x002e640008000000 */
[----:B-1----:R-:W-:-:S04]  /*0150*/  UPRMT UR4, UR4, 0x8880, URZ ;  /* 0x0000888004047896 */ /* 0x002fc800080000ff */
[----:B------:R-:W-:-:S09]  /*0160*/  UISETP.NE.AND UP0, UPT, UR4, URZ, UPT ;  /* 0x000000ff0400728c */ /* 0x000fd2000bf05270 */
[----:B0----5:R-:W-:Y:S05]  /*0170*/  BRA.U !UP0, `(.L_x_22) ;  /* 0x00000001085c7547 */ /* 0x021fea000b800000 */
        /* <DEDUP_REMOVED lines=12> */
.L_x_24:
[----:B0-----:R-:W-:Y:S05]  /*0240*/  BSYNC.RECONVERGENT B0 ;  /* 0x0000000000007941 */ /* 0x001fea0003800200 */
.L_x_23:
[----:B------:R-:W-:Y:S02]  /*0250*/  VOTEU.ANY UR4, UPT, PT ;  /* 0x0000000000047886 */ /* 0x000fe400038e0100 */
[----:B------:R-:W-:Y:S02]  /*0260*/  UFLO.U32 UR5, UR4 ;  /* 0x00000004000572bd */ /* 0x000fe400080e0000 */
[----:B------:R-:W2:Y:S04]  /*0270*/  POPC R3, UR4 ;  /* 0x0000000400037d09 */ /* 0x000ea80008000000 */
[----:B-1----:R-:W-:-:S13]  /*0280*/  ISETP.EQ.U32.AND P2, PT, R10, UR5, PT ;  /* 0x000000050a007c0c */ /* 0x002fda000bf42070 */
[----:B--2---:R0:W5:Y:S01]  /*0290*/  @P2 ATOMG.E.ADD.STRONG.GPU PT, RZ, desc[UR6][R4.64], R3 ;  /* 0x8000000304ff29a8 */ /* 0x00416200081ef106 */
[----:B----4-:R-:W-:-:S07]  /*02a0*/  LEA R6, R2, 0x2, 0x1 ;  /* 0x0000000202067811 */ /* 0x010fce00078e08ff */
.L_x_25:
[----:B0-----:R-:W2:Y:S02]  /*02b0*/  LDG.E.STRONG.SYS R3, desc[UR6][R4.64] ;  /* 0x0000000604037981 */ /* 0x001ea4000c1f5900 */
[----:B--2---:R-:W-:-:S13]  /*02c0*/  ISETP.GE.AND P2, PT, R3, R6, PT ;  /* 0x000000060300720c */ /* 0x004fda0003f46270 */
[----:B------:R-:W-:Y:S05]  /*02d0*/  @!P2 BRA `(.L_x_25) ;  /* 0xfffffffc00f4a947 */ /* 0x000fea000383ffff */
[----:B------:R-:W-:Y:S05]  /*02e0*/  BRA `(.L_x_26) ;  /* 0x0000000000207947 */ /* 0x000fea0003800000 */
.L_x_22:
        /* <DEDUP_REMOVED lines=8> */
.L_x_26:
[----:B0-----:R-:W-:Y:S04]  /*0370*/  BSSY.RECONVERGENT B0, `(.L_x_27) ;  /* 0x0000069000007945 */ /* 0x001fe80003800200 */
[----:B------:R-:W-:Y:S05]  /*0380*/  @!P1 BRA `(.L_x_28) ;  /* 0x00000004009c9947 */ /* 0x000fea0003800000 */
[----:B------:R-:W0:Y:S01]  /*0390*/  LDC R3, c[0x0][0x3ac] ;  /* 0x0000eb00ff037b82 */ /* 0x000e220000000800 */
[----:B------:R-:W-:Y:S01]  /*03a0*/  IMAD.MOV.U32 R7, RZ, RZ, -0x1 ;  /* 0xffffffffff077424 */ /* 0x000fe200078e00ff */
[----:B0-----:R-:W-:-:S13]  /*03b0*/  ISETP.GT.AND P2, PT, R3, 0x3, PT ;  /* 0x000000030300780c */ /* 0x001fda0003f44270 */
[----:B------:R-:W-:Y:S05]  /*03c0*/  @P2 BRA `(.L_x_29) ;  /* 0x0000000000942947 */ /* 0x000fea0003800000 */
[----:B------:R-:W-:-:S13]  /*03d0*/  ISETP.GT.AND P2, PT, R3, 0x1, PT ;  /* 0x000000010300780c */ /* 0x000fda0003f44270 */
[----:B------:R-:W-:Y:S05]  /*03e0*/  @P2 BRA `(.L_x_30) ;  /* 0x0000000000442947 */ /* 0x000fea0003800000 */
[----:B------:R-:W-:-:S05]  /*03f0*/  VIMNMX.U32 R3, PT, PT, R3, 0x2, PT ;  /* 0x0000000203037848 */ /* 0x000fca0003fe0000 */
[----:B------:R-:W-:-:S04]  /*0400*/  IMAD.SHL.U32 R3, R3, 0x4, RZ ;  /* 0x0000000403037824 */ /* 0x000fc800078e00ff */
[----:B------:R-:W0:Y:S02]  /*0410*/  LDC R4, c[0x2][R3] ;  /* 0x0080000003047b82 */ /* 0x000e240000000800 */
[----:B0-----:R-:W-:-:S04]  /*0420*/  SHF.R.S32.HI R5, RZ, 0x1f, R4 ;  /* 0x0000001fff057819 */ /* 0x001fc80000011404 */
.L_x_60:
[----:B------:R-:W-:Y:S05]  /*0430*/  BRX R4 -0x440                                            (*"BRANCH_TARGETS .L_x_61,.L_x_62,.L_x_31"*) ;  /* 0xfffffff804f07949 */ /* 0x000fea000383ffff */
.L_x_62:
[----:B------:R-:W0:Y:S01]  /*0440*/  LDC.64 R4, c[0x0][0x380] ;  /* 0x0000e000ff047b82 */ /* 0x000e220000000a00 */
[----:B------:R-:W-:-:S07]  /*0450*/  IMAD.MOV.U32 R3, RZ, RZ, 0x1 ;  /* 0x00000001ff037424 */ /* 0x000fce00078e00ff */
[----:B------:R-:W1:Y:S01]  /*0460*/  LDC.64 R6, c[0x0][0x388] ;  /* 0x0000e200ff067b82 */ /* 0x000e620000000a00 */
[----:B0-----:R3:W-:Y:S04]  /*0470*/  STG.E.STRONG.SM desc[UR6][R4.64], R3 ;  /* 0x0000000304007986 */ /* 0x0017e8000c10b906 */
[----:B-1----:R3:W5:Y:S01]  /*0480*/  LDG.E.STRONG.SM R7, desc[UR6][R6.64] ;  /* 0x0000000606077981 */ /* 0x002762000c1eb900 */
[----:B------:R-:W-:Y:S05]  /*0490*/  BRA `(.L_x_31) ;  /* 0x00000004004c7947 */ /* 0x000fea0003800000 */
.L_x_61:
[----:B------:R-:W0:Y:S01]  /*04a0*/  LDC.64 R4, c[0x0][0x380] ;  /* 0x0000e000ff047b82 */ /* 0x000e220000000a00 */
[----:B------:R-:W-:-:S07]  /*04b0*/  IMAD.MOV.U32 R3, RZ, RZ, 0x1 ;  /* 0x00000001ff037424 */ /* 0x000fce00078e00ff */
[----:B------:R-:W1:Y:S01]  /*04c0*/  LDC.64 R6, c[0x0][0x388] ;  /* 0x0000e200ff067b82 */ /* 0x000e620000000a00 */
[----:B0-----:R4:W-:Y:S04]  /*04d0*/  STG.E desc[UR6][R4.64], R3 ;  /* 0x0000000304007986 */ /* 0x0019e8000c101906 */
[----:B-1----:R4:W5:Y:S01]  /*04e0*/  LDG.E R7, desc[UR6][R6.64] ;  /* 0x0000000606077981 */ /* 0x002962000c1e1900 */
[----:B------:R-:W-:Y:S05]  /*04f0*/  BRA `(.L_x_31) ;  /* 0x0000000400347947 */ /* 0x000fea0003800000 */
.L_x_30:
[----:B------:R-:W-:-:S05]  /*0500*/  IMAD.MOV.U32 R4, RZ, RZ, -0x2 ;  /* 0xfffffffeff047424 */ /* 0x000fca00078e00ff */
[----:B------:R-:W-:-:S05]  /*0510*/  VIADDMNMX.U32 R3, R3, R4, 0x2, PT ;  /* 0x0000000203037446 */ /* 0x000fca0003800004 */
[----:B------:R-:W-:-:S04]  /*0520*/  IMAD.SHL.U32 R3, R3, 0x4, RZ ;  /* 0x0000000403037824 */ /* 0x000fc800078e00ff */
[----:B------:R-:W0:Y:S02]  /*0530*/  LDC R4, c[0x2][R3+0xc] ;  /* 0x0080030003047b82 */ /* 0x000e240000000800 */
[----:B0-----:R-:W-:-:S04]  /*0540*/  SHF.R.S32.HI R5, RZ, 0x1f, R4 ;  /* 0x0000001fff057819 */ /* 0x001fc80000011404 */
.L_x_64:
[----:B------:R-:W-:Y:S05]  /*0550*/  BRX R4 -0x560                                            (*"BRANCH_TARGETS .L_x_65,.L_x_66,.L_x_31"*) ;  /* 0xfffffff804a87949 */ /* 0x000fea000383ffff */
.L_x_66:
[----:B------:R-:W0:Y:S01]  /*0560*/  LDC.64 R4, c[0x0][0x380] ;  /* 0x0000e000ff047b82 */ /* 0x000e220000000a00 */
[----:B------:R-:W-:-:S07]  /*0570*/  IMAD.MOV.U32 R3, RZ, RZ, 0x1 ;  /* 0x00000001ff037424 */ /* 0x000fce00078e00ff */
[----:B------:R-:W1:Y:S01]  /*0580*/  LDC.64 R6, c[0x0][0x388] ;  /* 0x0000e200ff067b82 */ /* 0x000e620000000a00 */
[----:B0-----:R0:W-:Y:S04]  /*0590*/  STG.E.STRONG.SYS desc[UR6][R4.64], R3 ;  /* 0x0000000304007986 */ /* 0x0011e8000c115906 */
[----:B-1----:R0:W5:Y:S01]  /*05a0*/  LDG.E.STRONG.SYS R7, desc[UR6][R6.64] ;  /* 0x0000000606077981 */ /* 0x002162000c1f5900 */
[----:B------:R-:W-:Y:S05]  /*05b0*/  BRA `(.L_x_31) ;  /* 0x0000000400047947 */ /* 0x000fea0003800000 */
.L_x_65:
[----:B------:R-:W0:Y:S01]  /*05c0*/  LDC.64 R4, c[0x0][0x380] ;  /* 0x0000e000ff047b82 */ /* 0x000e220000000a00 */
[----:B------:R-:W-:-:S07]  /*05d0*/  IMAD.MOV.U32 R3, RZ, RZ, 0x1 ;  /* 0x00000001ff037424 */ /* 0x000fce00078e00ff */
[----:B------:R-:W1:Y:S01]  /*05e0*/  LDC.64 R6, c[0x0][0x388] ;  /* 0x0000e200ff067b82 */ /* 0x000e620000000a00 */
[----:B0-----:R2:W-:Y:S04]  /*05f0*/  STG.E.STRONG.GPU desc[UR6][R4.64], R3 ;  /* 0x0000000304007986 */ /* 0x0015e8000c10f906 */
[----:B-1----:R2:W5:Y:S01]  /*0600*/  LDG.E.STRONG.GPU R7, desc[UR6][R6.64] ;  /* 0x0000000606077981 */ /* 0x002562000c1ef900 */
[----:B------:R-:W-:Y:S05]  /*0610*/  BRA `(.L_x_31) ;  /* 0x0000000000ec7947 */ /* 0x000fea0003800000 */
.L_x_29:
[----:B------:R-:W-:-:S13]  /*0620*/  ISETP.GT.AND P2, PT, R3, 0x5, PT ;  /* 0x000000050300780c */ /* 0x000fda0003f44270 */
[----:B------:R-:W-:Y:S05]  /*0630*/  @P2 BRA `(.L_x_32) ;  /* 0x0000000000682947 */ /* 0x000fea0003800000 */
[----:B------:R-:W-:-:S05]  /*0640*/  VIADD R3, R3, 0xfffffffc ;  /* 0xfffffffc03037836 */ /* 0x000fca0000000000 */
[----:B------:R-:W-:-:S05]  /*0650*/  VIMNMX.U32 R3, PT, PT, R3, 0x2, PT ;  /* 0x0000000203037848 */ /* 0x000fca0003fe0000 */
[----:B------:R-:W-:-:S04]  /*0660*/  IMAD.SHL.U32 R3, R3, 0x4, RZ ;  /* 0x0000000403037824 */ /* 0x000fc800078e00ff */
[----:B------:R-:W0:Y:S02]  /*0670*/  LDC R4, c[0x2][R3+0x18] ;  /* 0x0080060003047b82 */ /* 0x000e240000000800 */
[----:B0-----:R-:W-:-:S04]  /*0680*/  SHF.R.S32.HI R5, RZ, 0x1f, R4 ;  /* 0x0000001fff057819 */ /* 0x001fc80000011404 */
.L_x_68:
[----:B------:R-:W-:Y:S05]  /*0690*/  BRX R4 -0x6a0                                            (*"BRANCH_TARGETS .L_x_69,.L_x_70,.L_x_31"*) ;  /* 0xfffffff804587949 */ /* 0x000fea000383ffff */
.L_x_70:
        /* <DEDUP_REMOVED lines=8> */
[----:B-1----:R0:W5:Y:S01]  /*0720*/  LDG.E.STRONG.SYS R7, desc[UR6][R6.64] ;  /* 0x0000000606077981 */ /* 0x002162000c1f5900 */
[----:B------:R-:W-:Y:S05]  /*0730*/  BRA `(.L_x_31) ;  /* 0x0000000000a47947 */ /* 0x000fea0003800000 */
.L_x_69:
        /* <DEDUP_REMOVED lines=8> */
[----:B-1----:R0:W5:Y:S01]  /*07c0*/  LDG.E.STRONG.GPU R7, desc[UR6][R6.64] ;  /* 0x0000000606077981 */ /* 0x002162000c1ef900 */
[----:B------:R-:W-:Y:S05]  /*07d0*/  BRA `(.L_x_31) ;  /* 0x00000000007c7947 */ /* 0x000fea0003800000 */
.L_x_32:
[----:B------:R-:W-:-:S05]  /*07e0*/  IMAD.MOV.U32 R4, RZ, RZ, -0x6 ;  /* 0xfffffffaff047424 */ /* 0x000fca00078e00ff */
[----:B------:R-:W-:-:S05]  /*07f0*/  VIADDMNMX.U32 R3, R3, R4, 0x3, PT ;  /* 0x0000000303037446 */ /* 0x000fca0003800004 */
[----:B------:R-:W-:-:S04]  /*0800*/  IMAD.SHL.U32 R3, R3, 0x4, RZ ;  /* 0x0000000403037824 */ /* 0x000fc800078e00ff */
[----:B------:R-:W0:Y:S02]  /*0810*/  LDC R4, c[0x2][R3+0x24] ;  /* 0x0080090003047b82 */ /* 0x000e240000000800 */
[----:B0-----:R-:W-:-:S04]  /*0820*/  SHF.R.S32.HI R5, RZ, 0x1f, R4 ;  /* 0x0000001fff057819 */ /* 0x001fc80000011404 */
.L_x_72:
[----:B------:R-:W-:Y:S05]  /*0830*/  BRX R4 -0x840                                            (*"BRANCH_TARGETS .L_x_73,.L_x_74,.L_x_75,.L_x_31"*) ;  /* 0xfffffff404f07949 */ /* 0x000fea000383ffff */
.L_x_75:
[----:B------:R-:W0:Y:S01]  /*0840*/  LDC.64 R4, c[0x0][0x380] ;  /* 0x0000e000ff047b82 */ /* 0x000e220000000a00 */
[----:B------:R-:W-:-:S07]  /*0850*/  IMAD.MOV.U32 R3, RZ, RZ, 0x1 ;  /* 0x00000001ff037424 */ /* 0x000fce00078e00ff */
[----:B------:R-:W1:Y:S01]  /*0860*/  LDC.64 R6, c[0x0][0x388] ;  /* 0x0000e200ff067b82 */ /* 0x000e620000000a00 */
[----:B0-----:R0:W5:Y:S04]  /*0870*/  ATOMG.E.EXCH.STRONG.GPU PT, RZ, desc[UR6][R4.64], R3 ;  /* 0x8000000304ff79a8 */ /* 0x001168000c1ef106 */
[----:B-1----:R0:W5:Y:S01]  /*0880*/  LDG.E.STRONG.GPU R7, desc[UR6][R6.64] ;  /* 0x0000000606077981 */ /* 0x002162000c1ef900 */
[----:B------:R-:W-:Y:S05]  /*0890*/  BRA `(.L_x_31) ;  /* 0x00000000004c7947 */ /* 0x000fea0003800000 */
.L_x_73:
[----:B------:R-:W0:Y:S01]  /*08a0*/  LDC.64 R4, c[0x0][0x380] ;  /* 0x0000e000ff047b82 */ /* 0x000e220000000a00 */
[----:B------:R-:W-:-:S07]  /*08b0*/  IMAD.MOV.U32 R3, RZ, RZ, 0x1 ;  /* 0x00000001ff037424 */ /* 0x000fce00078e00ff */
[----:B------:R-:W1:Y:S01]  /*08c0*/  LDC.64 R6, c[0x0][0x388] ;  /* 0x0000e200ff067b82 */ /* 0x000e620000000a00 */
[----:B------:R-:W-:Y:S06]  /*08d0*/  MEMBAR.ALL.GPU ;  /* 0x0000000000007992 */ /* 0x000fec000000a000 */
[----:B------:R-:W-:-:S00]  /*08e0*/  ERRBAR ;  /* 0x00000000000079ab */ /* 0x000fc00000000000 */
[----:B------:R-:W-:Y:S06]  /*08f0*/  CGAERRBAR ;  /* 0x00000000000075ab */ /* 0x000fec0000000000 */
[----:B0-----:R0:W-:Y:S04]  /*0900*/  STG.E.STRONG.GPU desc[UR6][R4.64], R3 ;  /* 0x0000000304007986 */ /* 0x0011e8000c10f906 */
[----:B-1----:R0:W2:Y:S04]  /*0910*/  LDG.E.STRONG.GPU R7, desc[UR6][R6.64] ;  /* 0x0000000606077981 */ /* 0x0020a8000c1ef900 */
[----:B--2---:R-:W-:Y:S01]  /*0920*/  CCTL.IVALL ;  /* 0x00000000ff00798f */ /* 0x004fe20002000000 */
[----:B------:R-:W-:Y:S05]  /*0930*/  BRA `(.L_x_31) ;  /* 0x0000000000247947 */ /* 0x000fea0003800000 */
.L_x_74:
[----:B------:R-:W0:Y:S01]  /*0940*/  LDC.64 R4, c[0x0][0x380] ;  /* 0x0000e000ff047b82 */ /* 0x000e220000000a00 */
[----:B------:R-:W-:-:S07]  /*0950*/  IMAD.MOV.U32 R3, RZ, RZ, 0x1 ;  /* 0x00000001ff037424 */ /* 0x000fce00078e00ff */
[----:B------:R-:W1:Y:S01]  /*0960*/  LDC.64 R6, c[0x0][0x388] ;  /* 0x0000e200ff067b82 */ /* 0x000e620000000a00 */
[----:B------:R-:W-:Y:S06]  /*0970*/  MEMBAR.ALL.SYS ;  /* 0x0000000000007992 */ /* 0x000fec000000b000 */
[----:B------:R-:W-:-:S00]  /*0980*/  ERRBAR ;  /* 0x00000000000079ab */ /* 0x000fc00000000000 */
[----:B------:R-:W-:Y:S06]  /*0990*/  CGAERRBAR ;  /* 0x00000000000075ab */ /* 0x000fec0000000000 */
[----:B0-----:R0:W-:Y:S04]  /*09a0*/  STG.E.STRONG.SYS desc[UR6][R4.64], R3 ;  /* 0x0000000304007986 */ /* 0x0011e8000c115906 */
[----:B-1----:R0:W2:Y:S04]  /*09b0*/  LDG.E.STRONG.SYS R7, desc[UR6][R6.64] ;  /* 0x0000000606077981 */ /* 0x0020a8000c1f5900 */
[----:B--2---:R-:W-:Y:S01]  /*09c0*/  CCTL.IVALL ;  /* 0x00000000ff00798f */ /* 0x004fe20002000000 */
.L_x_31:
[----:B0-234-:R-:W0:Y:S02]  /*09d0*/  LDC.64 R4, c[0x0][0x390] ;  /* 0x0000e400ff047b82 */ /* 0x01de240000000a00 */
[----:B0-----:R-:W-:-:S05]  /*09e0*/  IMAD.WIDE.U32 R4, R2, 0x4, R4 ;  /* 0x0000000402047825 */ /* 0x001fca00078e0004 */
[----:B-----5:R0:W-:Y:S02]  /*09f0*/  STG.E desc[UR6][R4.64], R7 ;  /* 0x0000000704007986 */ /* 0x0201e4000c101906 */
.L_x_28:
[----:B------:R-:W-:Y:S05]  /*0a00*/  BSYNC.RECONVERGENT B0 ;  /* 0x0000000000007941 */ /* 0x000fea0003800200 */
.L_x_27:
[----:B------:R-:W-:Y:S04]  /*0a10*/  BSSY.RECONVERGENT B0, `(.L_x_33) ;  /* 0x0000069000007945 */ /* 0x000fe80003800200 */
[----:B------:R-:W-:Y:S05]  /*0a20*/  @!P0 BRA `(.L_x_34) ;  /* 0x00000004009c8947 */ /* 0x000fea0003800000 */
[----:B------:R-:W1:Y:S01]  /*0a30*/  LDC R3, c[0x0][0x3ac] ;  /* 0x0000eb00ff037b82 */ /* 0x000e620000000800 */
[----:B0-----:R-:W-:Y:S01]  /*0a40*/  IMAD.MOV.U32 R7, RZ, RZ, -0x1 ;  /* 0xffffffffff077424 */ /* 0x001fe200078e00ff */
[----:B-1----:R-:W-:-:S13]  /*0a50*/  ISETP.GT.AND P2, PT, R3, 0x3, PT ;  /* 0x000000030300780c */ /* 0x002fda0003f44270 */
[----:B------:R-:W-:Y:S05]  /*0a60*/  @P2 BRA `(.L_x_35) ;  /* 0x0000000000942947 */ /* 0x000fea0003800000 */
[----:B------:R-:W-:-:S13]  /*0a70*/  ISETP.GT.AND P2, PT, R3, 0x1, PT ;  /* 0x000000010300780c */ /* 0x000fda0003f44270 */
[----:B------:R-:W-:Y:S05]  /*0a80*/  @P2 BRA `(.L_x_36) ;  /* 0x0000000000442947 */ /* 0x000fea0003800000 */
[----:B------:R-:W-:-:S05]  /*0a90*/  VIMNMX.U32 R3, PT, PT, R3, 0x2, PT ;  /* 0x0000000203037848 */ /* 0x000fca0003fe0000 */
[----:B------:R-:W-:-:S04]  /*0aa0*/  IMAD.SHL.U32 R3, R3, 0x4, RZ ;  /* 0x0000000403037824 */ /* 0x000fc800078e00ff */
[----:B------:R-:W0:Y:S02]  /*0ab0*/  LDC R4, c[0x2][R3+0x34] ;  /* 0x00800d0003047b82 */ /* 0x000e240000000800 */
[----:B0-----:R-:W-:-:S04]  /*0ac0*/  SHF.R.S32.HI R5, RZ, 0x1f, R4 ;  /* 0x0000001fff057819 */ /* 0x001fc80000011404 */
.L_x_77:
[----:B------:R-:W-:Y:S05]  /*0ad0*/  BRX R4 -0xae0                                            (*"BRANCH_TARGETS .L_x_78,.L_x_79,.L_x_37"*) ;  /* 0xfffffff404487949 */ /* 0x000fea000383ffff */
.L_x_79:
[----:B------:R-:W0:Y:S01]  /*0ae0*/  LDC.64 R4, c[0x0][0x388] ;  /* 0x0000e200ff047b82 */ /* 0x000e220000000a00 */
[----:B------:R-:W-:-:S07]  /*0af0*/  IMAD.MOV.U32 R3, RZ, RZ, 0x1 ;  /* 0x00000001ff037424 */ /* 0x000fce00078e00ff */
[----:B------:R-:W1:Y:S01]  /*0b00*/  LDC.64 R6, c[0x0][0x380] ;  /* 0x0000e000ff067b82 */ /* 0x000e620000000a00 */
[----:B0-----:R0:W-:Y:S04]  /*0b10*/  STG.E.STRONG.SM desc[UR6][R4.64], R3 ;  /* 0x0000000304007986 */ /* 0x0011e8000c10b906 */
[----:B-1----:R0:W5:Y:S01]  /*0b20*/  LDG.E.STRONG.SM R7, desc[UR6][R6.64] ;  /* 0x0000000606077981 */ /* 0x002162000c1eb900 */
[----:B------:R-:W-:Y:S05]  /*0b30*/  BRA `(.L_x_37) ;  /* 0x00000004004c7947 */ /* 0x000fea0003800000 */
.L_x_78:
[----:B------:R-:W0:Y:S01]  /*0b40*/  LDC.64 R4, c[0x0][0x388] ;  /* 0x0000e200ff047b82 */ /* 0x000e220000000a00 */
[----:B------:R-:W-:-:S07]  /*0b50*/  IMAD.MOV.U32 R3, RZ, RZ, 0x1 ;  /* 0x00000001ff037424 */ /* 0x000fce00078e00ff */
[----:B------:R-:W1:Y:S01]  /*0b60*/  LDC.64 R6, c[0x0][0x380] ;  /* 0x0000e000ff067b82 */ /* 0x000e620000000a00 */
[----:B0-----:R0:W-:Y:S04]  /*0b70*/  STG.E desc[UR6][R4.64], R3 ;  /* 0x0000000304007986 */ /* 0x0011e8000c101906 */
[----:B-1----:R0:W5:Y:S01]  /*0b80*/  LDG.E R7, desc[UR6][R6.64] ;  /* 0x0000000606077981 */ /* 0x002162000c1e1900 */
[----:B------:R-:W-:Y:S05]  /*0b90*/  BRA `(.L_x_37) ;  /* 0x0000000400347947 */ /* 0x000fea0003800000 */
.L_x_36:
[----:B------:R-:W-:-:S05]  /*0ba0*/  IMAD.MOV.U32 R4, RZ, RZ, -0x2 ;  /* 0xfffffffeff047424 */ /* 0x000fca00078e00ff */
[----:B------:R-:W-:-:S05]  /*0bb0*/  VIADDMNMX.U32 R4, R3, R4, 0x2, PT ;  /* 0x0000000203047446 */ /* 0x000fca0003800004 */
[----:B------:R-:W-:-:S04]  /*0bc0*/  IMAD.SHL.U32 R3, R4, 0x4, RZ ;  /* 0x0000000404037824 */ /* 0x000fc800078e00ff */
[----:B------:R-:W0:Y:S02]  /*0bd0*/  LDC R4, c[0x2][R3+0x40] ;  /* 0x0080100003047b82 */ /* 0x000e240000000800 */
[----:B0-----:R-:W-:-:S04]  /*0be0*/  SHF.R.S32.HI R5, RZ, 0x1f, R4 ;  /* 0x0000001fff057819 */ /* 0x001fc80000011404 */
.L_x_81:
[----:B------:R-:W-:Y:S05]  /*0bf0*/  BRX R4 -0xc00                                            (*"BRANCH_TARGETS .L_x_82,.L_x_83,.L_x_37"*) ;  /* 0xfffffff404007949 */ /* 0x000fea000383ffff */
.L_x_83:
[----:B------:R-:W0:Y:S01]  /*0c00*/  LDC.64 R4, c[0x0][0x388] ;  /* 0x0000e200ff047b82 */ /* 0x000e220000000a00 */
[----:B------:R-:W-:-:S07]  /*0c10*/  IMAD.MOV.U32 R3, RZ, RZ, 0x1 ;  /* 0x00000001ff037424 */ /* 0x000fce00078e00ff */
[----:B------:R-:W1:Y:S01]  /*0c20*/  LDC.64 R6, c[0x0][0x380] ;  /* 0x0000e000ff067b82 */ /* 0x000e620000000a00 */
[----:B0-----:R0:W-:Y:S04]  /*0c30*/  STG.E.STRONG.SYS desc[UR6][R4.64], R3 ;  /* 0x0000000304007986 */ /* 0x0011e8000c115906 */
[----:B-1----:R0:W5:Y:S01]  /*0c40*/  LDG.E.STRONG.SYS R7, desc[UR6][R6.64] ;  /* 0x0000000606077981 */ /* 0x002162000c1f5900 */
[----:B------:R-:W-:Y:S05]  /*0c50*/  BRA `(.L_x_37) ;  /* 0x0000000400047947 */ /* 0x000fea0003800000 */
.L_x_82:
[----:B------:R-:W0:Y:S01]  /*0c60*/  LDC.64 R4, c[0x0][0x388] ;  /* 0x0000e200ff047b82 */ /* 0x000e220000000a00 */
[----:B------:R-:W-:-:S07]  /*0c70*/  IMAD.MOV.U32 R3, RZ, RZ, 0x1 ;  /* 0x00000001ff037424 */ /* 0x000fce00078e00ff */
[----:B------:R-:W1:Y:S01]  /*0c80*/  LDC.64 R6, c[0x0][0x380] ;  /* 0x0000e000ff067b82 */ /* 0x000e620000000a00 */
[----:B0-----:R0:W-:Y:S04]  /*0c90*/  STG.E.STRONG.GPU desc[UR6][R4.64], R3 ;  /* 0x0000000304007986 */ /* 0x0011e8000c10f906 */
[----:B-1----:R0:W5:Y:S01]  /*0ca0*/  LDG.E.STRONG.GPU R7, desc[UR6][R6.64] ;  /* 0x0000000606077981 */ /* 0x002162000c1ef900 */
[----:B------:R-:W-:Y:S05]  /*0cb0*/  BRA `(.L_x_37) ;  /* 0x0000000000ec7947 */ /* 0x000fea0003800000 */
.L_x_35:
[----:B------:R-:W-:-:S13]  /*0cc0*/  ISETP.GT.AND P2, PT, R3, 0x5, PT ;  /* 0x000000050300780c */ /* 0x000fda0003f44270 */
[----:B------:R-:W-:Y:S05]  /*0cd0*/  @P2 BRA `(.L_x_38) ;  /* 0x0000000000682947 */ /* 0x000fea0003800000 */
[----:B------:R-:W-:-:S05]  /*0ce0*/  VIADD R3, R3, 0xfffffffc ;  /* 0xfffffffc03037836 */ /* 0x000fca0000000000 */
[----:B------:R-:W-:-:S05]  /*0cf0*/  VIMNMX.U32 R3, PT, PT, R3, 0x2, PT ;  /* 0x0000000203037848 */ /* 0x000fca0003fe0000 */
[----:B------:R-:W-:-:S04]  /*0d00*/  IMAD.SHL.U32 R3, R3, 0x4, RZ ;  /* 0x0000000403037824 */ /* 0x000fc800078e00ff */
[----:B------:R-:W0:Y:S02]  /*0d10*/  LDC R4, c[0x2][R3+0x4c] ;  /* 0x0080130003047b82 */ /* 0x000e240000000800 */
[----:B0-----:R-:W-:-:S04]  /*0d20*/  SHF.R.S32.HI R5, RZ, 0x1f, R4 ;  /* 0x0000001fff057819 */ /* 0x001fc80000011404 */
.L_x_85:
[----:B------:R-:W-:Y:S05]  /*0d30*/  BRX R4 -0xd40                                            (*"BRANCH_TARGETS .L_x_86,.L_x_87,.L_x_37"*) ;  /* 0xfffffff004b07949 */ /* 0x000fea000383ffff */
.L_x_87:
        /* <DEDUP_REMOVED lines=10> */
.L_x_86:
        /* <DEDUP_REMOVED lines=10> */
.L_x_38:
[----:B------:R-:W-:-:S05]  /*0e80*/  IMAD.MOV.U32 R4, RZ, RZ, -0x6 ;  /* 0xfffffffaff047424 */ /* 0x000fca00078e00ff */
[----:B------:R-:W-:-:S05]  /*0e90*/  VIADDMNMX.U32 R4, R3, R4, 0x3, PT ;  /* 0x0000000303047446 */ /* 0x000fca0003800004 */
[----:B------:R-:W-:-:S04]  /*0ea0*/  IMAD.SHL.U32 R3, R4, 0x4, RZ ;  /* 0x0000000404037824 */ /* 0x000fc800078e00ff */
[----:B------:R-:W0:Y:S02]  /*0eb0*/  LDC R4, c[0x2][R3+0x58] ;  /* 0x0080160003047b82 */ /* 0x000e240000000800 */
[----:B0-----:R-:W-:-:S04]  /*0ec0*/  SHF.R.S32.HI R5, RZ, 0x1f, R4 ;  /* 0x0000001fff057819 */ /* 0x001fc80000011404 */
.L_x_89:
[----:B------:R-:W-:Y:S05]  /*0ed0*/  BRX R4 -0xee0                                            (*"BRANCH_TARGETS .L_x_90,.L_x_91,.L_x_92,.L_x_37"*) ;  /* 0xfffffff004487949 */ /* 0x000fea000383ffff */
.L_x_92:
[----:B------:R-:W0:Y:S01]  /*0ee0*/  LDC.64 R4, c[0x0][0x388] ;  /* 0x0000e200ff047b82 */ /* 0x000e220000000a00 */
[----:B------:R-:W-:-:S07]  /*0ef0*/  IMAD.MOV.U32 R3, RZ, RZ, 0x1 ;  /* 0x00000001ff037424 */ /* 0x000fce00078e00ff */
[----:B------:R-:W1:Y:S01]  /*0f00*/  LDC.64 R6, c[0x0][0x380] ;  /* 0x0000e000ff067b82 */ /* 0x000e620000000a00 */
[----:B0-----:R0:W5:Y:S04]  /*0f10*/  ATOMG.E.EXCH.STRONG.GPU PT, RZ, desc[UR6][R4.64], R3 ;  /* 0x8000000304ff79a8 */ /* 0x001168000c1ef106 */
[----:B-1----:R0:W5:Y:S01]  /*0f20*/  LDG.E.STRONG.GPU R7, desc[UR6][R6.64] ;  /* 0x0000000606077981 */ /* 0x002162000c1ef900 */
[----:B------:R-:W-:Y:S05]  /*0f30*/  BRA `(.L_x_37) ;  /* 0x00000000004c7947 */ /* 0x000fea0003800000 */
.L_x_90:
        /* <DEDUP_REMOVED lines=10> */
.L_x_91:
        /* <DEDUP_REMOVED lines=9> */
.L_x_37:
[----:B0-234-:R-:W0:Y:S02]  /*1070*/  LDC.64 R4, c[0x0][0x398] ;  /* 0x0000e600ff047b82 */ /* 0x01de240000000a00 */
[----:B0-----:R-:W-:-:S05]  /*1080*/  IMAD.WIDE.U32 R4, R2, 0x4, R4 ;  /* 0x0000000402047825 */ /* 0x001fca00078e0004 */
[----:B-----5:R1:W-:Y:S02]  /*1090*/  STG.E desc[UR6][R4.64], R7 ;  /* 0x0000000704007986 */ /* 0x0203e4000c101906 */
.L_x_34:
[----:B------:R-:W-:Y:S05]  /*10a0*/  BSYNC.RECONVERGENT B0 ;  /* 0x0000000000007941 */ /* 0x000fea0003800200 */
.L_x_33:
[----:B------:R-:W-:Y:S05]  /*10b0*/  BRA.U !UP0, `(.L_x_39) ;  /* 0x00000001082c7547 */ /* 0x000fea000b800000 */
[----:B------:R-:W2:Y:S01]  /*10c0*/  S2R R6, SR_LANEID ;  /* 0x0000000000067919 */ /* 0x000ea20000000000 */
[----:B01----:R-:W0:Y:S01]  /*10d0*/  LDC.64 R4, c[0x0][0x3a0] ;  /* 0x0000e800ff047b82 */ /* 0x003e220000000a00 */
[----:B------:R-:W-:Y:S02]  /*10e0*/  VOTEU.ANY UR4, UPT, PT ;  /* 0x0000000000047886 */ /* 0x000fe400038e0100 */
[----:B------:R-:W-:Y:S02]  /*10f0*/  UFLO.U32 UR5, UR4 ;  /* 0x00000004000572bd */ /* 0x000fe400080e0000 */
[----:B------:R-:W0:Y:S04]  /*1100*/  POPC R3, UR4 ;  /* 0x0000000400037d09 */ /* 0x000e280008000000 */
[----:B--2---:R-:W-:-:S13]  /*1110*/  ISETP.EQ.U32.AND P2, PT, R6, UR5, PT ;  /* 0x0000000506007c0c */ /* 0x004fda000bf42070 */
[----:B0-----:R0:W5:Y:S01]  /*1120*/  @P2 ATOMG.E.ADD.STRONG.GPU PT, RZ, desc[UR6][R4.64], R3 ;  /* 0x8000000304ff29a8 */ /* 0x00116200081ef106 */
[----:B------:R-:W-:-:S07]  /*1130*/  LEA R6, R2, 0x3, 0x1 ;  /* 0x0000000302067811 */ /* 0x000fce00078e08ff */
.L_x_40:
[----:B0-----:R-:W2:Y:S02]  /*1140*/  LDG.E.STRONG.SYS R3, desc[UR6][R4.64] ;  /* 0x0000000604037981 */ /* 0x001ea4000c1f5900 */
[----:B--2---:R-:W-:-:S13]  /*1150*/  ISETP.GE.AND P2, PT, R3, R6, PT ;  /* 0x000000060300720c */ /* 0x004fda0003f46270 */
[----:B------:R-:W-:Y:S05]  /*1160*/  @!P2 BRA `(.L_x_40) ;  /* 0xfffffffc00f4a947 */ /* 0x000fea000383ffff */
.L_x_39:
[----:B------:R-:W2:Y:S01]  /*1170*/  LDCU UR4, c[0x0][0x3a8] ;  /* 0x00007500ff0477ac */ /* 0x000ea20008000800 */
[----:B------:R-:W-:-:S05]  /*1180*/  VIADD R2, R2, 0x1 ;  /* 0x0000000102027836 */ /* 0x000fca0000000000 */
[----:B--2---:R-:W-:-:S13]  /*1190*/  ISETP.NE.AND P2, PT, R2, UR4, PT ;  /* 0x0000000402007c0c */ /* 0x004fda000bf45270 */
[----:B------:R-:W-:Y:S05]  /*11a0*/  @P2 BRA `(.L_x_41) ;  /* 0xffffffec00e42947 */ /* 0x000fea000383ffff */
[----:B------:R-:W-:Y:S05]  /*11b0*/  EXIT ;  /* 0x000000000000794d */ /* 0x000fea0003800000 */
.L_x_42:
        /* <DEDUP_REMOVED lines=12> */
.L_x_95:


//--------------------- .nv.shared.reserved.0     --------------------------
	.section	.nv.shared.reserved.0,"aw",@nobits
	.weak		__nv_reservedSMEM_offset_0_alias
	.size		__nv_reservedSMEM_offset_0_alias, 0, 64
	.other		__nv_reservedSMEM_offset_0_alias,@"STO_CUDA_RESERVED_SHARED STV_DEFAULT"
__nv_reservedSMEM_offset_0_alias:
	.zero		0
	.zero		64


//--------------------- .nv.constant0._Z21mp_kernel_litmus_testPiS_S_S_S_iib --------------------------
	.section	.nv.constant0._Z21mp_kernel_litmus_testPiS_S_S_S_iib,"a",@progbits
	.sectionflags	@""
	.align	4
.nv.constant0._Z21mp_kernel_litmus_testPiS_S_S_S_iib:
	.zero		945


//--------------------- .nv.constant0._Z21sb_kernel_litmus_testPiS_S_S_S_iib --------------------------
	.section	.nv.constant0._Z21sb_kernel_litmus_testPiS_S_S_S_iib,"a",@progbits
	.sectionflags	@""
	.align	4
.nv.constant0._Z21sb_kernel_litmus_testPiS_S_S_S_iib:
	.zero		945


//--------------------- SYMBOLS --------------------------

	.type		.nv.reservedSmem.offset0,@object
	.size		.nv.reservedSmem.offset0,0x4
